def attn_fwd(
    Q,
    K,
    V,
    Out,
    Lse,
    sm_scale,
    stride_qz,
    stride_qh,
    stride_qm,
    stride_qk,
    stride_kz,
    stride_kh,
    stride_kn,
    stride_kk,
    stride_vz,
    stride_vh,
    stride_vn,
    stride_vk,
    stride_oz,
    stride_oh,
    stride_om,
    stride_ok,
    seqlen_q,
    seqlen_k,
    BLOCK_M: tl.constexpr,
    BLOCK_N: tl.constexpr,
    HEAD_DIM: tl.constexpr,
    CAUSAL: tl.constexpr,
):
    start_m = tl.program_id(0)
    off_hz = tl.program_id(1)
    q_off = off_hz * stride_qh
    k_off = off_hz * stride_kh
    v_off = off_hz * stride_vh
    offs_m = start_m * BLOCK_M + tl.arange(0, BLOCK_M)
    offs_d = tl.arange(0, HEAD_DIM)
    offs_n = tl.arange(0, BLOCK_N)
    q_ptrs = Q + q_off + offs_m[:, None] * stride_qm + offs_d[None, :] * stride_qk
    k_ptrs = K + k_off + offs_d[:, None] * stride_kk + offs_n[None, :] * stride_kn
    v_ptrs = V + v_off + offs_n[:, None] * stride_vn + offs_d[None, :] * stride_vk
    m_i = tl.full([BLOCK_M], float("-inf"), dtype=tl.float32)
    l_i = tl.zeros([BLOCK_M], dtype=tl.float32) + 1.0
    acc = tl.zeros([BLOCK_M, HEAD_DIM], dtype=tl.float32)
    q = tl.load(q_ptrs)
    acc, l_i, m_i = _attn_fwd_inner(
        acc,
        l_i,
        m_i,
        q,
        k_ptrs,
        v_ptrs,
        sm_scale,
        stride_kn,
        stride_vn,
        start_m,
        seqlen_k,
        BLOCK_M,
        BLOCK_N,
        HEAD_DIM,
        CAUSAL,
    )
    acc = acc / l_i[:, None]
    lse = m_i + tl.math.log2(l_i) / 1.4426950408889634
    o_ptrs = (
        Out
        + off_hz * stride_oh
        + offs_m[:, None] * stride_om
        + offs_d[None, :] * stride_ok
    )
    tl.store(o_ptrs, acc.to(Out.dtype.element_ty))
    tl.store(Lse + off_hz * seqlen_q + offs_m, lse)

# config = {"BLOCK_M": 32, "BLOCK_N": 16, "HEAD_DIM": 128, "arch": "sm_80", "causal": false, "dtype": "fp16", "num_stages": 4, "num_warps": 8}
# arch = sm_80


// ===== COMPILED SASS (sm_80) =====

	.target	sm_80

	.elftype	@"ET_EXEC"


//--------------------- .note.nv.tkinfo           --------------------------
	.section	.note.nv.tkinfo,"",@"SHT_NOTE"
	.sectionflags	@"SHF_NOTE_NV_TKINFO"
	.tkinfo
        /*0018*/ 	.word	0x00000002
        /*0030*/ 	.string	""
        /*0030*/ 	.string	"ptxas"
        /*0030*/ 	.string	"Cuda compilation tools, release 13.0, V13.0.88"
        /*0030*/ 	.string	"Build cuda_13.0.r13.0/compiler.36424714_0"
        /*0030*/ 	.string	"-v  -suppress-debug-info  -lineinfo  -arch sm_80 "



//--------------------- .note.nv.cuinfo           --------------------------
	.section	.note.nv.cuinfo,"",@"SHT_NOTE"
	.sectionflags	@"SHF_NOTE_NV_CUINFO"
        /*0018*/ 	.short	0x0002
        /*001a*/ 	.short	0x0050
        /*001c*/ 	.short	0x0082
	.zero		2


//--------------------- .nv.info                  --------------------------
	.section	.nv.info,"",@"SHT_CUDA_INFO"
	.align	4


	//----- nvinfo : EIATTR_REGCOUNT
	.align		4
        /*0000*/ 	.byte	0x04, 0x2f
        /*0002*/ 	.short	(.L_2 - .L_1)
	.align		4
.L_1:
        /*0004*/ 	.word	index@(attn_fwd)
        /*0008*/ 	.word	0x0000007e


	//----- nvinfo : EIATTR_FRAME_SIZE
	.align		4
.L_2:
        /*000c*/ 	.byte	0x04, 0x11
        /*000e*/ 	.short	(.L_4 - .L_3)
	.align		4
.L_3:
        /*0010*/ 	.word	index@(attn_fwd)
        /*0014*/ 	.word	0x00000000


	//----- nvinfo : EIATTR_MIN_STACK_SIZE
	.align		4
.L_4:
        /*0018*/ 	.byte	0x04, 0x12
        /*001a*/ 	.short	(.L_6 - .L_5)
	.align		4
.L_5:
        /*001c*/ 	.word	index@(attn_fwd)
        /*0020*/ 	.word	0x00000000
.L_6:


//--------------------- .nv.info.attn_fwd         --------------------------
	.section	.nv.info.attn_fwd,"",@"SHT_CUDA_INFO"
	.sectionflags	@""
	.align	4


	//----- nvinfo : EIATTR_CUDA_API_VERSION
	.align		4
        /*0000*/ 	.byte	0x04, 0x37
        /*0002*/ 	.short	(.L_8 - .L_7)
.L_7:
        /*0004*/ 	.word	0x00000082


	//----- nvinfo : EIATTR_SW2861232_WAR
	.align		4
.L_8:
        /*0008*/ 	.byte	0x01, 0x35
	.zero		2


	//----- nvinfo : EIATTR_PARAM_CBANK
	.align		4
        /*000c*/ 	.byte	0x04, 0x0a
        /*000e*/ 	.short	(.L_10 - .L_9)
	.align		4
.L_9:
        /*0010*/ 	.word	index@(.nv.constant0.attn_fwd)
        /*0014*/ 	.short	0x0160
        /*0016*/ 	.short	0x0088


	//----- nvinfo : EIATTR_CBANK_PARAM_SIZE
	.align		4
.L_10:
        /*0018*/ 	.byte	0x03, 0x19
        /*001a*/ 	.short	0x0088


	//----- nvinfo : EIATTR_KPARAM_INFO
	.align		4
        /*001c*/ 	.byte	0x04, 0x17
        /*001e*/ 	.short	(.L_12 - .L_11)
.L_11:
        /*0020*/ 	.word	0x00000000
        /*0024*/ 	.short	0x0019
        /*0026*/ 	.short	0x0080
        /*0028*/ 	.byte	0x00, 0xf4, 0x21, 0x00


	//----- nvinfo : EIATTR_KPARAM_INFO
	.align		4
.L_12:
        /*002c*/ 	.byte	0x04, 0x17
        /*002e*/ 	.short	(.L_14 - .L_13)
.L_13:
        /*0030*/ 	.word	0x00000000
        /*0034*/ 	.short	0x0018
        /*0036*/ 	.short	0x0078
        /*0038*/ 	.byte	0x00, 0xf4, 0x21, 0x00


	//----- nvinfo : EIATTR_KPARAM_INFO
	.align		4
.L_14:
        /*003c*/ 	.byte	0x04, 0x17
        /*003e*/ 	.short	(.L_16 - .L_15)
.L_15:
        /*0040*/ 	.word	0x00000000
        /*0044*/ 	.short	0x0017
        /*0046*/ 	.short	0x0070
        /*0048*/ 	.byte	0x00, 0xf0, 0x11, 0x00


	//----- nvinfo : EIATTR_KPARAM_INFO
	.align		4
.L_16:
        /*004c*/ 	.byte	0x04, 0x17
        /*004e*/ 	.short	(.L_18 - .L_17)
.L_17:
        /*0050*/ 	.word	0x00000000
        /*0054*/ 	.short	0x0016
        /*0056*/ 	.short	0x006c
        /*0058*/ 	.byte	0x00, 0xf0, 0x11, 0x00


	//----- nvinfo : EIATTR_KPARAM_INFO
	.align		4
.L_18:
        /*005c*/ 	.byte	0x04, 0x17
        /*005e*/ 	.short	(.L_20 - .L_19)
.L_19:
        /*0060*/ 	.word	0x00000000
        /*0064*/ 	.short	0x0015
        /*0066*/ 	.short	0x0068
        /*0068*/ 	.byte	0x00, 0xf0, 0x11, 0x00


	//----- nvinfo : EIATTR_KPARAM_INFO
	.align		4
.L_20:
        /*006c*/ 	.byte	0x04, 0x17
        /*006e*/ 	.short	(.L_22 - .L_21)
.L_21:
        /*0070*/ 	.word	0x00000000
        /*0074*/ 	.short	0x0014
        /*0076*/ 	.short	0x0064
        /*0078*/ 	.byte	0x00, 0xf0, 0x11, 0x00


	//----- nvinfo : EIATTR_KPARAM_INFO
	.align		4
.L_22:
        /*007c*/ 	.byte	0x04, 0x17
        /*007e*/ 	.short	(.L_24 - .L_23)
.L_23:
        /*0080*/ 	.word	0x00000000
        /*0084*/ 	.short	0x0013
        /*0086*/ 	.short	0x0060
        /*0088*/ 	.byte	0x00, 0xf0, 0x11, 0x00


	//----- nvinfo : EIATTR_KPARAM_INFO
	.align		4
.L_24:
        /*008c*/ 	.byte	0x04, 0x17
        /*008e*/ 	.short	(.L_26 - .L_25)
.L_25:
        /*0090*/ 	.word	0x00000000
        /*0094*/ 	.short	0x0012
        /*0096*/ 	.short	0x005c
        /*0098*/ 	.byte	0x00, 0xf0, 0x11, 0x00


	//----- nvinfo : EIATTR_KPARAM_INFO
	.align		4
.L_26:
        /*009c*/ 	.byte	0x04, 0x17
        /*009e*/ 	.short	(.L_28 - .L_27)
.L_27:
        /*00a0*/ 	.word	0x00000000
        /*00a4*/ 	.short	0x0011
        /*00a6*/ 	.short	0x0058
        /*00a8*/ 	.byte	0x00, 0xf0, 0x11, 0x00


	//----- nvinfo : EIATTR_KPARAM_INFO
	.align		4
.L_28:
        /*00ac*/ 	.byte	0x04, 0x17
        /*00ae*/ 	.short	(.L_30 - .L_29)
.L_29:
        /*00b0*/ 	.word	0x00000000
        /*00b4*/ 	.short	0x0010
        /*00b6*/ 	.short	0x0054
        /*00b8*/ 	.byte	0x00, 0xf0, 0x11, 0x00


	//----- nvinfo : EIATTR_KPARAM_INFO
	.align		4
.L_30:
        /*00bc*/ 	.byte	0x04, 0x17
        /*00be*/ 	.short	(.L_32 - .L_31)
.L_31:
        /*00c0*/ 	.word	0x00000000
        /*00c4*/ 	.short	0x000f
        /*00c6*/ 	.short	0x0050
        /*00c8*/ 	.byte	0x00, 0xf0, 0x11, 0x00


	//----- nvinfo : EIATTR_KPARAM_INFO
	.align		4
.L_32:
        /*00cc*/ 	.byte	0x04, 0x17
        /*00ce*/ 	.short	(.L_34 - .L_33)
.L_33:
        /*00d0*/ 	.word	0x00000000
        /*00d4*/ 	.short	0x000e
        /*00d6*/ 	.short	0x004c
        /*00d8*/ 	.byte	0x00, 0xf0, 0x11, 0x00


	//----- nvinfo : EIATTR_KPARAM_INFO
	.align		4
.L_34:
        /*00dc*/ 	.byte	0x04, 0x17
        /*00de*/ 	.short	(.L_36 - .L_35)
.L_35:
        /*00e0*/ 	.word	0x00000000
        /*00e4*/ 	.short	0x000d
        /*00e6*/ 	.short	0x0048
        /*00e8*/ 	.byte	0x00, 0xf0, 0x11, 0x00


	//----- nvinfo : EIATTR_KPARAM_INFO
	.align		4
.L_36:
        /*00ec*/ 	.byte	0x04, 0x17
        /*00ee*/ 	.short	(.L_38 - .L_37)
.L_37:
        /*00f0*/ 	.word	0x00000000
        /*00f4*/ 	.short	0x000c
        /*00f6*/ 	.short	0x0044
        /*00f8*/ 	.byte	0x00, 0xf0, 0x11, 0x00


	//----- nvinfo : EIATTR_KPARAM_INFO
	.align		4
.L_38:
        /*00fc*/ 	.byte	0x04, 0x17
        /*00fe*/ 	.short	(.L_40 - .L_39)
.L_39:
        /*0100*/ 	.word	0x00000000
        /*0104*/ 	.short	0x000b
        /*0106*/ 	.short	0x0040
        /*0108*/ 	.byte	0x00, 0xf0, 0x11, 0x00


	//----- nvinfo : EIATTR_KPARAM_INFO
	.align		4
.L_40:
        /*010c*/ 	.byte	0x04, 0x17
        /*010e*/ 	.short	(.L_42 - .L_41)
.L_41:
        /*0110*/ 	.word	0x00000000
        /*0114*/ 	.short	0x000a
        /*0116*/ 	.short	0x003c
        /*0118*/ 	.byte	0x00, 0xf0, 0x11, 0x00


	//----- nvinfo : EIATTR_KPARAM_INFO
	.align		4
.L_42:
        /*011c*/ 	.byte	0x04, 0x17
        /*011e*/ 	.short	(.L_44 - .L_43)
.L_43:
        /*0120*/ 	.word	0x00000000
        /*0124*/ 	.short	0x0009
        /*0126*/ 	.short	0x0038
        /*0128*/ 	.byte	0x00, 0xf0, 0x11, 0x00


	//----- nvinfo : EIATTR_KPARAM_INFO
	.align		4
.L_44:
        /*012c*/ 	.byte	0x04, 0x17
        /*012e*/ 	.short	(.L_46 - .L_45)
.L_45:
        /*0130*/ 	.word	0x00000000
        /*0134*/ 	.short	0x0008
        /*0136*/ 	.short	0x0034
        /*0138*/ 	.byte	0x00, 0xf0, 0x11, 0x00


	//----- nvinfo : EIATTR_KPARAM_INFO
	.align		4
.L_46:
        /*013c*/ 	.byte	0x04, 0x17
        /*013e*/ 	.short	(.L_48 - .L_47)
.L_47:
        /*0140*/ 	.word	0x00000000
        /*0144*/ 	.short	0x0007
        /*0146*/ 	.short	0x0030
        /*0148*/ 	.byte	0x00, 0xf0, 0x11, 0x00


	//----- nvinfo : EIATTR_KPARAM_INFO
	.align		4
.L_48:
        /*014c*/ 	.byte	0x04, 0x17
        /*014e*/ 	.short	(.L_50 - .L_49)
.L_49:
        /*0150*/ 	.word	0x00000000
        /*0154*/ 	.short	0x0006
        /*0156*/ 	.short	0x002c
        /*0158*/ 	.byte	0x00, 0xf0, 0x11, 0x00


	//----- nvinfo : EIATTR_KPARAM_INFO
	.align		4
.L_50:
        /*015c*/ 	.byte	0x04, 0x17
        /*015e*/ 	.short	(.L_52 - .L_51)
.L_51:
        /*0160*/ 	.word	0x00000000
        /*0164*/ 	.short	0x0005
        /*0166*/ 	.short	0x0028
        /*0168*/ 	.byte	0x00, 0xf0, 0x11, 0x00


	//----- nvinfo : EIATTR_KPARAM_INFO
	.align		4
.L_52:
        /*016c*/ 	.byte	0x04, 0x17
        /*016e*/ 	.short	(.L_54 - .L_53)
.L_53:
        /*0170*/ 	.word	0x00000000
        /*0174*/ 	.short	0x0004
        /*0176*/ 	.short	0x0020
        /*0178*/ 	.byte	0x00, 0xf4, 0x21, 0x00


	//----- nvinfo : EIATTR_KPARAM_INFO
	.align		4
.L_54:
        /*017c*/ 	.byte	0x04, 0x17
        /*017e*/ 	.short	(.L_56 - .L_55)
.L_55:
        /*0180*/ 	.word	0x00000000
        /*0184*/ 	.short	0x0003
        /*0186*/ 	.short	0x0018
        /*0188*/ 	.byte	0x00, 0xf4, 0x21, 0x00


	//----- nvinfo : EIATTR_KPARAM_INFO
	.align		4
.L_56:
        /*018c*/ 	.byte	0x04, 0x17
        /*018e*/ 	.short	(.L_58 - .L_57)
.L_57:
        /*0190*/ 	.word	0x00000000
        /*0194*/ 	.short	0x0002
        /*0196*/ 	.short	0x0010
        /*0198*/ 	.byte	0x00, 0xf4, 0x21, 0x00


	//----- nvinfo : EIATTR_KPARAM_INFO
	.align		4
.L_58:
        /*019c*/ 	.byte	0x04, 0x17
        /*019e*/ 	.short	(.L_60 - .L_59)
.L_59:
        /*01a0*/ 	.word	0x00000000
        /*01a4*/ 	.short	0x0001
        /*01a6*/ 	.short	0x0008
        /*01a8*/ 	.byte	0x00, 0xf4, 0x21, 0x00


	//----- nvinfo : EIATTR_KPARAM_INFO
	.align		4
.L_60:
        /*01ac*/ 	.byte	0x04, 0x17
        /*01ae*/ 	.short	(.L_62 - .L_61)
.L_61:
        /*01b0*/ 	.word	0x00000000
        /*01b4*/ 	.short	0x0000
        /*01b6*/ 	.short	0x0000
        /*01b8*/ 	.byte	0x00, 0xf4, 0x21, 0x00


	//----- nvinfo : EIATTR_MAXREG_COUNT
	.align		4
.L_62:
        /*01bc*/ 	.byte	0x03, 0x1b
        /*01be*/ 	.short	0x00ff


	//----- nvinfo : EIATTR_NUM_BARRIERS
	.align		4
        /*01c0*/ 	.byte	0x02, 0x4c
        /*01c2*/ 	.byte	0x01
	.zero		1


	//----- nvinfo : EIATTR_MERCURY_ISA_VERSION
	.align		4
        /*01c4*/ 	.byte	0x03, 0x5f
        /*01c6*/ 	.short	0x0000


	//----- nvinfo : EIATTR_COOP_GROUP_MASK_REGIDS
	.align		4
        /*01c8*/ 	.byte	0x04, 0x29
        /*01ca*/ 	.short	(.L_64 - .L_63)


	//   ....[0]....
.L_63:
        /*01cc*/ 	.word	0xffffffff


	//   ....[1]....
        /*01d0*/ 	.word	0xffffffff


	//   ....[2]....
        /*01d4*/ 	.word	0xffffffff


	//   ....[3]....
        /*01d8*/ 	.word	0xffffffff


	//   ....[4]....
        /*01dc*/ 	.word	0xffffffff


	//   ....[5]....
        /*01e0*/ 	.word	0xffffffff


	//   ....[6]....
        /*01e4*/ 	.word	0xffffffff


	//   ....[7]....
        /*01e8*/ 	.word	0xffffffff


	//   ....[8]....
        /*01ec*/ 	.word	0xffffffff


	//   ....[9]....
        /*01f0*/ 	.word	0xffffffff


	//   ....[10]....
        /*01f4*/ 	.word	0xffffffff


	//   ....[11]....
        /*01f8*/ 	.word	0xffffffff


	//   ....[12]....
        /*01fc*/ 	.word	0xffffffff


	//   ....[13]....
        /*0200*/ 	.word	0xffffffff


	//   ....[14]....
        /*0204*/ 	.word	0xffffffff


	//   ....[15]....
        /*0208*/ 	.word	0xffffffff


	//   ....[16]....
        /*020c*/ 	.word	0xffffffff


	//   ....[17]....
        /*0210*/ 	.word	0xffffffff


	//----- nvinfo : EIATTR_COOP_GROUP_INSTR_OFFSETS
	.align		4
.L_64:
        /*0214*/ 	.byte	0x04, 0x28
        /*0216*/ 	.short	(.L_66 - .L_65)


	//   ....[0]....
.L_65:
        /*0218*/ 	.word	0x00001770


	//   ....[1]....
        /*021c*/ 	.word	0x00001780


	//   ....[2]....
        /*0220*/ 	.word	0x00001790


	//   ....[3]....
        /*0224*/ 	.word	0x000017a0


	//   ....[4]....
        /*0228*/ 	.word	0x00001800


	//   ....[5]....
        /*022c*/ 	.word	0x00001810


	//   ....[6]....
        /*0230*/ 	.word	0x00001820


	//   ....[7]....
        /*0234*/ 	.word	0x00001830


	//   ....[8]....
        /*0238*/ 	.word	0x000018e0


	//   ....[9]....
        /*023c*/ 	.word	0x00001b50


	//   ....[10]....
        /*0240*/ 	.word	0x00001b60


	//   ....[11]....
        /*0244*/ 	.word	0x00001b80


	//   ....[12]....
        /*0248*/ 	.word	0x00001b90


	//   ....[13]....
        /*024c*/ 	.word	0x00001bc0


	//   ....[14]....
        /*0250*/ 	.word	0x00001bf0


	//   ....[15]....
        /*0254*/ 	.word	0x00001c00


	//   ....[16]....
        /*0258*/ 	.word	0x00001c10


	//   ....[17]....
        /*025c*/ 	.word	0x00001cd0


	//----- nvinfo : EIATTR_EXIT_INSTR_OFFSETS
	.align		4
.L_66:
        /*0260*/ 	.byte	0x04, 0x1c
        /*0262*/ 	.short	(.L_68 - .L_67)


	//   ....[0]....
.L_67:
        /*0264*/ 	.word	0x00003520


	//   ....[1]....
        /*0268*/ 	.word	0x000035c0


	//----- nvinfo : EIATTR_REQNTID
	.align		4
.L_68:
        /*026c*/ 	.byte	0x04, 0x10
        /*026e*/ 	.short	(.L_70 - .L_69)
.L_69:
        /*0270*/ 	.word	0x00000100
        /*0274*/ 	.word	0x00000001
        /*0278*/ 	.word	0x00000001
.L_70:


//--------------------- .nv.callgraph             --------------------------
	.section	.nv.callgraph,"",@"SHT_CUDA_CALLGRAPH"
	.align	4
	.sectionentsize	8
	.align		4
        /*0000*/ 	.word	0x00000000
	.align		4
        /*0004*/ 	.word	0xffffffff
	.align		4
        /*0008*/ 	.word	0x00000000
	.align		4
        /*000c*/ 	.word	0xfffffffe
	.align		4
        /*0010*/ 	.word	0x00000000
	.align		4
        /*0014*/ 	.word	0xfffffffd
	.align		4
        /*0018*/ 	.word	0x00000000
	.align		4
        /*001c*/ 	.word	0xfffffffc


//--------------------- .nv.rel.action            --------------------------
	.section	.nv.rel.action,"",@"SHT_CUDA_RELOCINFO"
	.align	8
	.sectionentsize	8
        /*0000*/ 	.byte	0x73, 0x00, 0x00, 0x00, 0x00, 0x00, 0x00, 0x00, 0x00, 0x00, 0x00, 0x11, 0x25, 0x00, 0x05, 0x36


//--------------------- .nv.constant4             --------------------------
	.section	.nv.constant4,"a",@progbits
	.align	8
	.align		8
.nv.constant4:
        /*0000*/ 	.dword	_$_str


//--------------------- .nv.constant0.attn_fwd    --------------------------
	.section	.nv.constant0.attn_fwd,"a",@progbits
	.sectionflags	@""
	.align	4
.nv.constant0.attn_fwd:
	.zero		488


//--------------------- .text.attn_fwd            --------------------------
	.section	.text.attn_fwd,"ax",@progbits
	.sectioninfo	@"SHI_REGISTERS=126"
	.align	128
        .global         attn_fwd
        .type           attn_fwd,@function
        .size           attn_fwd,(.L_x_3 - attn_fwd)
        .other          attn_fwd,@"STO_CUDA_ENTRY STV_DEFAULT"
attn_fwd:
.text.attn_fwd:
[----:B------:R-:W-:Y:S02]  /*0000*/  IMAD.MOV.U32 R1, RZ, RZ, c[0x0][0x28] ;  /* 0x00000a00ff017624 */ /* 0x000fe400078e00ff */
[----:B------:R-:W0:Y:S01]  /*0010*/  S2R R0, SR_TID.X ;  /* 0x0000000000007919 */ /* 0x000e220000002100 */
[----:B------:R-:W-:Y:S01]  /*0020*/  MOV R28, c[0x0][0x198] ;  /* 0x00006600001c7a02 */ /* 0x000fe20000000f00 */
[----:B------:R-:W-:Y:S02]  /*0030*/  ULDC.64 UR4, c[0x0][0x118] ;  /* 0x0000460000047ab9 */ /* 0x000fe40000000a00 */
[----:B------:R-:W1:Y:S04]  /*0040*/  S2R R4, SR_CTAID.X ;  /* 0x0000000000047919 */ /* 0x000e680000002500 */
[----:B------:R-:W2:Y:S01]  /*0050*/  S2R R2, SR_CTAID.Y ;  /* 0x0000000000027919 */ /* 0x000ea20000002600 */
[----:B0-----:R-:W-:Y:S02]  /*0060*/  LOP3.LUT R83, R0, 0x1f, RZ, 0xc0, !PT ;  /* 0x0000001f00537812 */ /* 0x001fe400078ec0ff */
[----:B------:R-:W-:-:S03]  /*0070*/  SHF.R.U32.HI R16, RZ, 0x5, R0 ;  /* 0x00000005ff107819 */ /* 0x000fc60000011600 */
[----:B-1----:R-:W-:Y:S01]  /*0080*/  IMAD R83, R4, 0x20, R83 ;  /* 0x0000002004537824 */ /* 0x002fe200078e0253 */
[----:B------:R-:W-:Y:S01]  /*0090*/  SGXT.U32 R16, R16, 0x3 ;  /* 0x000000031010781a */ /* 0x000fe20000000000 */
[----:B--2---:R-:W-:Y:S02]  /*00a0*/  IMAD R3, R2, c[0x0][0x190], RZ ;  /* 0x0000640002037a24 */ /* 0x004fe400078e02ff */
[----:B------:R-:W-:Y:S02]  /*00b0*/  IMAD R5, R83, c[0x0][0x194], RZ ;  /* 0x0000650053057a24 */ /* 0x000fe400078e02ff */
[----:B------:R-:W-:Y:S02]  /*00c0*/  IMAD.SHL.U32 R4, R3, 0x2, RZ ;  /* 0x0000000203047824 */ /* 0x000fe400078e00ff */
[----:B------:R-:W-:Y:S02]  /*00d0*/  IMAD.SHL.U32 R7, R5, 0x2, RZ ;  /* 0x0000000205077824 */ /* 0x000fe400078e00ff */
[----:B------:R-:W-:-:S02]  /*00e0*/  IMAD R8, R16, c[0x0][0x198], RZ ;  /* 0x0000660010087a24 */ /* 0x000fc400078e02ff */
[----:B------:R-:W-:Y:S01]  /*00f0*/  IMAD.HI R3, R3, 0x2, RZ ;  /* 0x0000000203037827 */ /* 0x000fe200078e02ff */
[----:B------:R-:W-:Y:S02]  /*0100*/  IADD3 R30, P0, P1, R7, c[0x0][0x160], R4 ;  /* 0x00005800071e7a10 */ /* 0x000fe4000791e004 */
[----:B------:R-:W-:Y:S01]  /*0110*/  LEA R7, R28, R8, 0x3 ;  /* 0x000000081c077211 */ /* 0x000fe200078e18ff */
[----:B------:R-:W-:-:S05]  /*0120*/  IMAD.HI R6, R5, 0x2, RZ ;  /* 0x0000000205067827 */ /* 0x000fca00078e02ff */
[----:B------:R-:W-:Y:S01]  /*0130*/  IADD3.X R32, R6, c[0x0][0x164], R3, P0, P1 ;  /* 0x0000590006207a10 */ /* 0x000fe200007e2403 */
[----:B------:R-:W-:Y:S01]  /*0140*/  IMAD R3, R28, 0x8, R7 ;  /* 0x000000081c037824 */ /* 0x000fe200078e0207 */
[-C--:B------:R-:W-:Y:S02]  /*0150*/  LEA R4, P0, R8, R30.reuse, 0x1 ;  /* 0x0000001e08047211 */ /* 0x080fe400078008ff */
[----:B------:R-:W-:Y:S01]  /*0160*/  LEA R6, P1, R7, R30, 0x1 ;  /* 0x0000001e07067211 */ /* 0x000fe200078208ff */
[----:B------:R-:W-:Y:S01]  /*0170*/  IMAD R11, R28, 0x8, R3 ;  /* 0x000000081c0b7824 */ /* 0x000fe200078e0203 */
[----:B------:R-:W-:Y:S02]  /*0180*/  LEA.HI.X.SX32 R5, R8, R32, 0x1, P0 ;  /* 0x0000002008057211 */ /* 0x000fe400000f0eff */
[----:B------:R-:W-:Y:S02]  /*0190*/  LEA R8, P0, R3, R30, 0x1 ;  /* 0x0000001e03087211 */ /* 0x000fe400078008ff */
[-C--:B------:R-:W-:Y:S01]  /*01a0*/  LEA.HI.X.SX32 R7, R7, R32.reuse, 0x1, P1 ;  /* 0x0000002007077211 */ /* 0x080fe200008f0eff */
[----:B------:R0:W2:Y:S01]  /*01b0*/  LDG.E.U16 R18, [R4.64] ;  /* 0x0000000404127981 */ /* 0x0000a2000c1e1500 */
[----:B------:R-:W-:-:S02]  /*01c0*/  LEA.HI.X.SX32 R9, R3, R32, 0x1, P0 ;  /* 0x0000002003097211 */ /* 0x000fc400000f0eff */
[C---:B------:R-:W-:Y:S01]  /*01d0*/  LEA R10, P0, R11.reuse, R30, 0x1 ;  /* 0x0000001e0b0a7211 */ /* 0x040fe200078008ff */
[----:B------:R1:W3:Y:S01]  /*01e0*/  LDG.E.U16 R19, [R6.64] ;  /* 0x0000000406137981 */ /* 0x0002e2000c1e1500 */
[C---:B------:R-:W-:Y:S02]  /*01f0*/  LEA R3, R28.reuse, R11, 0x3 ;  /* 0x0000000b1c037211 */ /* 0x040fe400078e18ff */
[----:B------:R-:W-:Y:S01]  /*0200*/  LEA.HI.X.SX32 R11, R11, R32, 0x1, P0 ;  /* 0x000000200b0b7211 */ /* 0x000fe200000f0eff */
[----:B------:R4:W5:Y:S01]  /*0210*/  LDG.E.U16 R20, [R8.64] ;  /* 0x0000000408147981 */ /* 0x000962000c1e1500 */
[C---:B------:R-:W-:Y:S01]  /*0220*/  LEA R12, P0, R3.reuse, R30, 0x1 ;  /* 0x0000001e030c7211 */ /* 0x040fe200078008ff */
[C---:B------:R-:W-:Y:S02]  /*0230*/  IMAD R15, R28.reuse, 0x8, R3 ;  /* 0x000000081c0f7824 */ /* 0x040fe400078e0203 */
[----:B------:R1:W5:Y:S01]  /*0240*/  LDG.E.U16 R21, [R10.64] ;  /* 0x000000040a157981 */ /* 0x000362000c1e1500 */
[----:B------:R-:W-:Y:S01]  /*0250*/  LEA.HI.X.SX32 R13, R3, R32, 0x1, P0 ;  /* 0x00000020030d7211 */ /* 0x000fe200000f0eff */
[----:B------:R-:W-:Y:S01]  /*0260*/  IMAD R3, R28, 0x8, R15 ;  /* 0x000000081c037824 */ /* 0x000fe200078e020f */
[----:B0-----:R-:W-:-:S03]  /*0270*/  LEA R4, P0, R15, R30, 0x1 ;  /* 0x0000001e0f047211 */ /* 0x001fc600078008ff */
[----:B------:R0:W5:Y:S01]  /*0280*/  LDG.E.U16 R22, [R12.64] ;  /* 0x000000040c167981 */ /* 0x000162000c1e1500 */
[----:B------:R-:W-:Y:S02]  /*0290*/  LEA R14, P1, R3, R30, 0x1 ;  /* 0x0000001e030e7211 */ /* 0x000fe400078208ff */
[C---:B------:R-:W-:Y:S02]  /*02a0*/  LEA R17, R28.reuse, R3, 0x3 ;  /* 0x000000031c117211 */ /* 0x040fe400078e18ff */
[-C--:B------:R-:W-:Y:S02]  /*02b0*/  LEA.HI.X.SX32 R5, R15, R32.reuse, 0x1, P0 ;  /* 0x000000200f057211 */ /* 0x080fe400000f0eff */
[----:B------:R-:W-:Y:S01]  /*02c0*/  LEA.HI.X.SX32 R15, R3, R32, 0x1, P1 ;  /* 0x00000020030f7211 */ /* 0x000fe200008f0eff */
[C---:B------:R-:W-:Y:S01]  /*02d0*/  IMAD R3, R28.reuse, 0x8, R17 ;  /* 0x000000081c037824 */ /* 0x040fe200078e0211 */
[C---:B-1----:R-:W-:Y:S01]  /*02e0*/  LEA R6, P0, R17.reuse, R30, 0x1 ;  /* 0x0000001e11067211 */ /* 0x042fe200078008ff */
[----:B------:R1:W5:Y:S02]  /*02f0*/  LDG.E.U16 R23, [R4.64] ;  /* 0x0000000404177981 */ /* 0x000364000c1e1500 */
[----:B------:R-:W-:Y:S01]  /*0300*/  IMAD R11, R28, 0x8, R3 ;  /* 0x000000081c0b7824 */ /* 0x000fe200078e0203 */
[----:B------:R-:W-:Y:S01]  /*0310*/  LEA.HI.X.SX32 R7, R17, R32, 0x1, P0 ;  /* 0x0000002011077211 */ /* 0x000fe200000f0eff */
[----:B------:R0:W5:Y:S01]  /*0320*/  LDG.E.U16 R24, [R14.64] ;  /* 0x000000040e187981 */ /* 0x000162000c1e1500 */
[----:B----4-:R-:W-:-:S03]  /*0330*/  LEA R8, P0, R3, R30, 0x1 ;  /* 0x0000001e03087211 */ /* 0x010fc600078008ff */
[----:B------:R4:W5:Y:S01]  /*0340*/  LDG.E.U16 R25, [R6.64] ;  /* 0x0000000406197981 */ /* 0x000962000c1e1500 */
[----:B------:R-:W-:Y:S02]  /*0350*/  LEA.HI.X.SX32 R9, R3, R32, 0x1, P0 ;  /* 0x0000002003097211 */ /* 0x000fe400000f0eff */
[C---:B------:R-:W-:Y:S02]  /*0360*/  LEA R3, R28.reuse, R11, 0x3 ;  /* 0x0000000b1c037211 */ /* 0x040fe400078e18ff */
[-C--:B------:R-:W-:Y:S01]  /*0370*/  LEA R10, P0, R11, R30.reuse, 0x1 ;  /* 0x0000001e0b0a7211 */ /* 0x080fe200078008ff */
[----:B------:R4:W5:Y:S01]  /*0380*/  LDG.E.U16 R26, [R8.64] ;  /* 0x00000004081a7981 */ /* 0x000962000c1e1500 */
[----:B0-----:R-:W-:Y:S01]  /*0390*/  LEA R12, P1, R3, R30, 0x1 ;  /* 0x0000001e030c7211 */ /* 0x001fe200078208ff */
[----:B------:R-:W-:-:S03]  /*03a0*/  IMAD R17, R28, 0x8, R3 ;  /* 0x000000081c117824 */ /* 0x000fc600078e0203 */
[-C--:B------:R-:W-:Y:S01]  /*03b0*/  LEA.HI.X.SX32 R13, R3, R32.reuse, 0x1, P1 ;  /* 0x00000020030d7211 */ /* 0x080fe200008f0eff */
[C---:B------:R-:W-:Y:S01]  /*03c0*/  IMAD R3, R28.reuse, 0x8, R17 ;  /* 0x000000081c037824 */ /* 0x040fe200078e0211 */
[----:B------:R-:W-:Y:S02]  /*03d0*/  LEA.HI.X.SX32 R11, R11, R32, 0x1, P0 ;  /* 0x000000200b0b7211 */ /* 0x000fe400000f0eff */
[C---:B-1----:R-:W-:Y:S01]  /*03e0*/  LEA R4, P0, R17.reuse, R30, 0x1 ;  /* 0x0000001e11047211 */ /* 0x042fe200078008ff */
[----:B------:R0:W5:Y:S01]  /*03f0*/  LDG.E.U16 R12, [R12.64] ;  /* 0x000000040c0c7981 */ /* 0x000162000c1e1500 */
[C---:B------:R-:W-:Y:S02]  /*0400*/  LEA R15, R28.reuse, R3, 0x3 ;  /* 0x000000031c0f7211 */ /* 0x040fe400078e18ff */
[----:B------:R-:W-:Y:S01]  /*0410*/  LEA.HI.X.SX32 R5, R17, R32, 0x1, P0 ;  /* 0x0000002011057211 */ /* 0x000fe200000f0eff */
[----:B------:R1:W5:Y:S01]  /*0420*/  LDG.E.U16 R27, [R10.64] ;  /* 0x000000040a1b7981 */ /* 0x000362000c1e1500 */
[----:B----4-:R-:W-:Y:S01]  /*0430*/  LEA R6, P0, R3, R30, 0x1 ;  /* 0x0000001e03067211 */ /* 0x010fe200078008ff */
[----:B------:R-:W-:-:S03]  /*0440*/  IMAD R17, R28, 0x8, R15 ;  /* 0x000000081c117824 */ /* 0x000fc600078e020f */
[----:B------:R-:W-:Y:S01]  /*0450*/  LEA.HI.X.SX32 R7, R3, R32, 0x1, P0 ;  /* 0x0000002003077211 */ /* 0x000fe200000f0eff */
[----:B------:R-:W-:Y:S01]  /*0460*/  IMAD R3, R28, 0x8, R17 ;  /* 0x000000081c037824 */ /* 0x000fe200078e0211 */
[C---:B------:R-:W-:Y:S01]  /*0470*/  LEA R8, P0, R15.reuse, R30, 0x1 ;  /* 0x0000001e0f087211 */ /* 0x040fe200078008ff */
[----:B------:R4:W5:Y:S03]  /*0480*/  LDG.E.U16 R28, [R4.64] ;  /* 0x00000004041c7981 */ /* 0x000966000c1e1500 */
[----:B------:R-:W-:Y:S01]  /*0490*/  LEA.HI.X.SX32 R9, R15, R32, 0x1, P0 ;  /* 0x000000200f097211 */ /* 0x000fe200000f0eff */
[----:B------:R0:W5:Y:S01]  /*04a0*/  LDG.E.U16 R7, [R6.64] ;  /* 0x0000000406077981 */ /* 0x000162000c1e1500 */
[----:B-1----:R-:W-:-:S03]  /*04b0*/  LEA R10, P0, R3, R30, 0x1 ;  /* 0x0000001e030a7211 */ /* 0x002fc600078008ff */
[----:B------:R1:W5:Y:S01]  /*04c0*/  LDG.E.U16 R8, [R8.64] ;  /* 0x0000000408087981 */ /* 0x000362000c1e1500 */
[----:B------:R-:W-:Y:S02]  /*04d0*/  LEA.HI.X.SX32 R11, R3, R32, 0x1, P0 ;  /* 0x00000020030b7211 */ /* 0x000fe400000f0eff */
[----:B------:R-:W-:-:S03]  /*04e0*/  LEA R14, P1, R17, R30, 0x1 ;  /* 0x0000001e110e7211 */ /* 0x000fc600078208ff */
[----:B------:R1:W5:Y:S01]  /*04f0*/  LDG.E.U16 R10, [R10.64] ;  /* 0x000000040a0a7981 */ /* 0x000362000c1e1500 */
[----:B------:R-:W-:-:S05]  /*0500*/  LEA.HI.X.SX32 R15, R17, R32, 0x1, P1 ;  /* 0x00000020110f7211 */ /* 0x000fca00008f0eff */
[----:B------:R1:W5:Y:S01]  /*0510*/  LDG.E.U16 R14, [R14.64] ;  /* 0x000000040e0e7981 */ /* 0x000362000c1e1500 */
[----:B0-----:R-:W-:Y:S02]  /*0520*/  IMAD R13, R2, c[0x0][0x1c0], RZ ;  /* 0x00007000020d7a24 */ /* 0x001fe400078e02ff */
[----:B------:R-:W-:-:S03]  /*0530*/  IMAD R17, R83, c[0x0][0x1c4], RZ ;  /* 0x0000710053117a24 */ /* 0x000fc600078e02ff */
[----:B------:R-:W-:Y:S01]  /*0540*/  SHF.L.U32 R3, R13, 0x1, RZ ;  /* 0x000000010d037819 */ /* 0x000fe200000006ff */
[----:B----4-:R-:W-:Y:S02]  /*0550*/  IMAD.SHL.U32 R4, R17, 0x2, RZ ;  /* 0x0000000211047824 */ /* 0x010fe400078e00ff */
[----:B------:R-:W-:-:S03]  /*0560*/  IMAD.SHL.U32 R5, R0, 0x4, RZ ;  /* 0x0000000400057824 */ /* 0x000fc600078e00ff */
[----:B------:R-:W-:Y:S02]  /*0570*/  IADD3 R3, P1, P2, R4, c[0x0][0x178], R3 ;  /* 0x00005e0004037a10 */ /* 0x000fe40007a3e003 */
[C---:B------:R-:W-:Y:S01]  /*0580*/  LOP3.LUT R4, R0.reuse, 0xc0, RZ, 0xc0, !PT ;  /* 0x000000c000047812 */ /* 0x040fe200078ec0ff */
[C---:B-1----:R-:W-:Y:S01]  /*0590*/  IMAD.SHL.U32 R9, R0.reuse, 0x10, RZ ;  /* 0x0000001000097824 */ /* 0x042fe200078e00ff */
[----:B------:R-:W-:Y:S02]  /*05a0*/  LOP3.LUT R30, R5, 0xfc, RZ, 0xc0, !PT ;  /* 0x000000fc051e7812 */ /* 0x000fe400078ec0ff */
[----:B------:R-:W-:Y:S02]  /*05b0*/  SHF.L.U32 R70, R0, 0x1, RZ ;  /* 0x0000000100467819 */ /* 0x000fe400000006ff */
[--C-:B------:R-:W-:Y:S02]  /*05c0*/  SHF.R.U32.HI R5, RZ, 0x2, R4.reuse ;  /* 0x00000002ff057819 */ /* 0x100fe40000011604 */
[----:B------:R-:W-:-:S02]  /*05d0*/  SHF.R.U32.HI R11, RZ, 0x1, R4 ;  /* 0x00000001ff0b7819 */ /* 0x000fc40000011604 */
[----:B------:R-:W-:Y:S02]  /*05e0*/  LOP3.LUT R4, R9, 0x70, RZ, 0xc0, !PT ;  /* 0x0000007009047812 */ /* 0x000fe400078ec0ff */
[----:B------:R-:W-:Y:S01]  /*05f0*/  LOP3.LUT R9, R5, 0x1fe, R70, 0x78, !PT ;  /* 0x000001fe05097812 */ /* 0x000fe200078e7846 */
[----:B------:R-:W-:-:S05]  /*0600*/  IMAD.MOV.U32 R29, RZ, RZ, c[0x0][0x1d0] ;  /* 0x00007400ff1d7624 */ /* 0x000fca00078e00ff */
[----:B------:R-:W-:Y:S02]  /*0610*/  ISETP.GE.AND P0, PT, R29, 0x1, PT ;  /* 0x000000011d00780c */ /* 0x000fe40003f06270 */
[C---:B------:R-:W-:Y:S01]  /*0620*/  LOP3.LUT R15, R0.reuse, 0x18, RZ, 0xc0, !PT ;  /* 0x00000018000f7812 */ /* 0x040fe200078ec0ff */
[----:B------:R-:W-:Y:S01]  /*0630*/  IMAD.HI R6, R13, 0x2, RZ ;  /* 0x000000020d067827 */ /* 0x000fe200078e02ff */
[----:B------:R-:W-:Y:S02]  /*0640*/  LOP3.LUT R84, R0, 0xff, RZ, 0xc0, !PT ;  /* 0x000000ff00547812 */ /* 0x000fe400078ec0ff */
[----:B------:R-:W-:Y:S01]  /*0650*/  LEA R30, R15, R30, 0x8 ;  /* 0x0000001e0f1e7211 */ /* 0x000fe200078e40ff */
[----:B------:R-:W-:-:S04]  /*0660*/  IMAD.HI R17, R17, 0x2, RZ ;  /* 0x0000000211117827 */ /* 0x000fc800078e02ff */
[----:B------:R-:W-:Y:S01]  /*0670*/  IMAD.SHL.U32 R13, R0, 0x20, RZ ;  /* 0x00000020000d7824 */ /* 0x000fe200078e00ff */
[----:B------:R-:W-:Y:S01]  /*0680*/  LOP3.LUT R5, R30, R11, RZ, 0x3c, !PT ;  /* 0x0000000b1e057212 */ /* 0x000fe200078e3cff */
[----:B------:R-:W-:Y:S01]  /*0690*/  IMAD.MOV.U32 R82, RZ, RZ, 0x3f800000 ;  /* 0x3f800000ff527424 */ /* 0x000fe200078e00ff */
[----:B------:R-:W-:Y:S01]  /*06a0*/  IADD3.X R6, R17, c[0x0][0x17c], R6, P1, P2 ;  /* 0x00005f0011067a10 */ /* 0x000fe20000fe4406 */
[----:B------:R-:W-:Y:S01]  /*06b0*/  IMAD.MOV.U32 R53, RZ, RZ, -0x800000 ;  /* 0xff800000ff357424 */ /* 0x000fe200078e00ff */
[----:B------:R-:W-:Y:S01]  /*06c0*/  LEA.HI R4, R15, R4, RZ, 0x1f ;  /* 0x000000040f047211 */ /* 0x000fe200078ff8ff */
[----:B------:R-:W-:Y:S01]  /*06d0*/  IMAD.MOV.U32 R55, RZ, RZ, -0x800000 ;  /* 0xff800000ff377424 */ /* 0x000fe200078e00ff */
[----:B------:R-:W-:Y:S01]  /*06e0*/  MOV R52, 0xff800000 ;  /* 0xff80000000347802 */ /* 0x000fe20000000f00 */
[----:B------:R-:W-:Y:S01]  /*06f0*/  IMAD.MOV.U32 R54, RZ, RZ, -0x800000 ;  /* 0xff800000ff367424 */ /* 0x000fe200078e00ff */
[----:B------:R-:W-:Y:S01]  /*0700*/  MOV R81, 0x3f800000 ;  /* 0x3f80000000517802 */ /* 0x000fe20000000f00 */
[----:B------:R-:W-:Y:S01]  /*0710*/  IMAD.MOV.U32 R80, RZ, RZ, 0x3f800000 ;  /* 0x3f800000ff507424 */ /* 0x000fe200078e00ff */
[----:B------:R-:W-:Y:S01]  /*0720*/  CS2R R36, SRZ ;  /* 0x0000000000247805 */ /* 0x000fe2000001ff00 */
[----:B------:R-:W-:Y:S01]  /*0730*/  IMAD.MOV.U32 R79, RZ, RZ, 0x3f800000 ;  /* 0x3f800000ff4f7424 */ /* 0x000fe200078e00ff */
[----:B------:R-:W-:Y:S01]  /*0740*/  CS2R R38, SRZ ;  /* 0x0000000000267805 */ /* 0x000fe2000001ff00 */
[----:B------:R-:W-:Y:S01]  /*0750*/  CS2R R30, SRZ ;  /* 0x00000000001e7805 */ /* 0x000fe2000001ff00 */
[----:B------:R-:W-:Y:S01]  /*0760*/  CS2R R32, SRZ ;  /* 0x0000000000207805 */ /* 0x000fe2000001ff00 */
[----:B------:R-:W-:Y:S01]  /*0770*/  ISETP.GE.U32.AND P2, PT, R84, 0x20, PT ;  /* 0x000000205400780c */ /* 0x000fe20003f46070 */
[----:B------:R-:W-:Y:S01]  /*0780*/  CS2R R34, SRZ ;  /* 0x0000000000227805 */ /* 0x000fe2000001ff00 */
[----:B--2---:R-:W-:Y:S04]  /*0790*/  STS.U16 [R9], R18 ;  /* 0x0000001209007388 */ /* 0x004fe80000000400 */
[----:B---3--:R-:W-:Y:S04]  /*07a0*/  STS.U16 [R9+0x200], R19 ;  /* 0x0002001309007388 */ /* 0x008fe80000000400 */
[----:B-----5:R-:W-:Y:S04]  /*07b0*/  STS.U16 [R9+0x400], R20 ;  /* 0x0004001409007388 */ /* 0x020fe80000000400 */
[----:B------:R-:W-:Y:S04]  /*07c0*/  STS.U16 [R9+0x600], R21 ;  /* 0x0006001509007388 */ /* 0x000fe80000000400 */
[----:B------:R-:W-:Y:S04]  /*07d0*/  STS.U16 [R9+0x800], R22 ;  /* 0x0008001609007388 */ /* 0x000fe80000000400 */
[----:B------:R-:W-:Y:S04]  /*07e0*/  STS.U16 [R9+0xa00], R23 ;  /* 0x000a001709007388 */ /* 0x000fe80000000400 */
[----:B------:R-:W-:Y:S04]  /*07f0*/  STS.U16 [R9+0xc00], R24 ;  /* 0x000c001809007388 */ /* 0x000fe80000000400 */
[----:B------:R-:W-:Y:S04]  /*0800*/  STS.U16 [R9+0xe00], R25 ;  /* 0x000e001909007388 */ /* 0x000fe80000000400 */
[----:B------:R-:W-:Y:S04]  /*0810*/  STS.U16 [R9+0x1000], R26 ;  /* 0x0010001a09007388 */ /* 0x000fe80000000400 */
[----:B------:R-:W-:Y:S04]  /*0820*/  STS.U16 [R9+0x1400], R12 ;  /* 0x0014000c09007388 */ /* 0x000fe80000000400 */
[----:B------:R0:W-:Y:S04]  /*0830*/  STS.U16 [R9+0x1800], R7 ;  /* 0x0018000709007388 */ /* 0x0001e80000000400 */
[----:B------:R1:W-:Y:S01]  /*0840*/  STS.U16 [R9+0x1a00], R8 ;  /* 0x001a000809007388 */ /* 0x0003e20000000400 */
[----:B0-----:R-:W-:-:S03]  /*0850*/  MOV R7, c[0x0][0x1c8] ;  /* 0x0000720000077a02 */ /* 0x001fc60000000f00 */
[----:B------:R0:W-:Y:S01]  /*0860*/  STS.U16 [R9+0x1e00], R10 ;  /* 0x001e000a09007388 */ /* 0x0001e20000000400 */
[----:B-1----:R-:W-:-:S04]  /*0870*/  IMAD R8, R16, c[0x0][0x1c8], RZ ;  /* 0x0000720010087a24 */ /* 0x002fc800078e02ff */
[----:B0-----:R-:W-:-:S04]  /*0880*/  IMAD R10, R7, 0x8, R8 ;  /* 0x00000008070a7824 */ /* 0x001fc800078e0208 */
[C---:B------:R-:W-:Y:S01]  /*0890*/  IMAD R12, R7.reuse, 0x8, R10 ;  /* 0x00000008070c7824 */ /* 0x040fe200078e020a */
[----:B------:R0:W-:Y:S04]  /*08a0*/  STS.U16 [R9+0x1c00], R14 ;  /* 0x001c000e09007388 */ /* 0x0001e80000000400 */
[----:B------:R-:W-:Y:S01]  /*08b0*/  STS.U16 [R9+0x1200], R27 ;  /* 0x0012001b09007388 */ /* 0x000fe20000000400 */
[----:B0-----:R-:W-:-:S03]  /*08c0*/  LEA R14, R7, R12, 0x3 ;  /* 0x0000000c070e7211 */ /* 0x001fc600078e18ff */
[----:B------:R0:W-:Y:S02]  /*08d0*/  STS.U16 [R9+0x1600], R28 ;  /* 0x0016001c09007388 */ /* 0x0001e40000000400 */
[----:B------:R-:W-:Y:S01]  /*08e0*/  IMAD R16, R7, 0x8, R14 ;  /* 0x0000000807107824 */ /* 0x000fe200078e020e */
[----:B0-----:R-:W-:-:S03]  /*08f0*/  LOP3.LUT R9, R0, 0xe0, RZ, 0xc0, !PT ;  /* 0x000000e000097812 */ /* 0x001fc600078ec0ff */
[----:B------:R-:W-:Y:S01]  /*0900*/  IMAD R18, R7, 0x8, R16 ;  /* 0x0000000807127824 */ /* 0x000fe200078e0210 */
[----:B------:R-:W-:Y:S01]  /*0910*/  SHF.L.U32 R22, R9, 0x3, RZ ;  /* 0x0000000309167819 */ /* 0x000fe200000006ff */
[----:B------:R-:W-:Y:S01]  /*0920*/  CS2R R24, SRZ ;  /* 0x0000000000187805 */ /* 0x000fe2000001ff00 */
[----:B------:R-:W-:Y:S01]  /*0930*/  CS2R R26, SRZ ;  /* 0x00000000001a7805 */ /* 0x000fe2000001ff00 */
[----:B------:R-:W-:Y:S01]  /*0940*/  CS2R R28, SRZ ;  /* 0x00000000001c7805 */ /* 0x000fe2000001ff00 */
[----:B------:R-:W-:Y:S01]  /*0950*/  LOP3.LUT R11, R22, 0x60, R13, 0xf8, !PT ;  /* 0x00000060160b7812 */ /* 0x000fe200078ef80d */
[----:B------:R-:W-:Y:S01]  /*0960*/  IMAD R20, R7, 0x8, R18 ;  /* 0x0000000807147824 */ /* 0x000fe200078e0212 */
[----:B------:R-:W-:Y:S05]  /*0970*/  @!P0 BRA `(.L_x_0) ;  /* 0x0000190000008947 */ /* 0x000fea0003800000 */
[----:B------:R-:W-:Y:S01]  /*0980*/  LOP3.LUT R15, R0, 0x7f, RZ, 0xc0, !PT ;  /* 0x0000007f000f7812 */ /* 0x000fe200078ec0ff */
[----:B------:R-:W-:Y:S01]  /*0990*/  IMAD R9, R2, c[0x0][0x1a0], RZ ;  /* 0x0000680002097a24 */ /* 0x000fe200078e02ff */
[C---:B------:R-:W-:Y:S01]  /*09a0*/  LOP3.LUT P0, RZ, R0.reuse, 0x80, RZ, 0xc0, !PT ;  /* 0x0000008000ff7812 */ /* 0x040fe2000780c0ff */
[----:B------:R-:W-:Y:S01]  /*09b0*/  IMAD.MOV.U32 R32, RZ, RZ, c[0x0][0x1a4] ;  /* 0x00006900ff207624 */ /* 0x000fe200078e00ff */
[C---:B------:R-:W-:Y:S01]  /*09c0*/  SHF.L.U32 R78, R15.reuse, 0x1, RZ ;  /* 0x000000010f4e7819 */ /* 0x040fe200000006ff */
[----:B------:R-:W-:Y:S01]  /*09d0*/  IMAD R17, R15, c[0x0][0x1a8], RZ ;  /* 0x00006a000f117a24 */ /* 0x000fe200078e02ff */
[----:B------:R-:W-:Y:S01]  /*09e0*/  SHF.R.S32.HI R21, RZ, 0x4, R0 ;  /* 0x00000004ff157819 */ /* 0x000fe20000011400 */
[C---:B------:R-:W-:Y:S01]  /*09f0*/  IMAD.SHL.U32 R15, R9.reuse, 0x2, RZ ;  /* 0x00000002090f7824 */ /* 0x040fe200078e00ff */
[----:B------:R-:W-:Y:S01]  /*0a00*/  LOP3.LUT R28, R0, 0x20, RZ, 0xc0, !PT ;  /* 0x00000020001c7812 */ /* 0x000fe200078ec0ff */
[----:B------:R-:W-:Y:S01]  /*0a10*/  IMAD.HI R9, R9, 0x2, RZ ;  /* 0x0000000209097827 */ /* 0x000fe200078e02ff */
[----:B------:R-:W-:Y:S01]  /*0a20*/  SHF.L.U32 R24, R17, 0x1, RZ ;  /* 0x0000000111187819 */ /* 0x000fe200000006ff */
[----:B------:R-:W-:Y:S01]  /*0a30*/  CS2R R36, SRZ ;  /* 0x0000000000247805 */ /* 0x000fe2000001ff00 */
[----:B------:R-:W-:Y:S01]  /*0a40*/  SEL R19, RZ, 0x110, !P0 ;  /* 0x00000110ff137807 */ /* 0x000fe20004000000 */
[----:B------:R-:W-:Y:S01]  /*0a50*/  IMAD.MOV.U32 R82, RZ, RZ, 0x3f800000 ;  /* 0x3f800000ff527424 */ /* 0x000fe200078e00ff */
[----:B------:R-:W-:Y:S01]  /*0a60*/  IADD3 R106, P1, P3, R24, c[0x0][0x168], R15 ;  /* 0x00005a00186a7a10 */ /* 0x000fe20007b3e00f */
[----:B------:R-:W-:Y:S01]  /*0a70*/  IMAD.SHL.U32 R24, R0, 0x8, RZ ;  /* 0x0000000800187824 */ /* 0x000fe200078e00ff */
[----:B------:R-:W-:Y:S01]  /*0a80*/  SGXT R21, R21, 0x1 ;  /* 0x000000011515781a */ /* 0x000fe20000000200 */
[----:B------:R-:W-:Y:S01]  /*0a90*/  IMAD R15, R2, c[0x0][0x1b0], RZ ;  /* 0x00006c00020f7a24 */ /* 0x000fe200078e02ff */
[----:B------:R-:W-:Y:S01]  /*0aa0*/  SHF.R.U32.HI R26, RZ, 0x1, R28 ;  /* 0x00000001ff1a7819 */ /* 0x000fe2000001161c */
[----:B------:R-:W-:Y:S01]  /*0ab0*/  IMAD.MOV.U32 R87, RZ, RZ, -0x800000 ;  /* 0xff800000ff577424 */ /* 0x000fe200078e00ff */
[----:B------:R-:W-:Y:S01]  /*0ac0*/  LOP3.LUT R78, R19, R78, RZ, 0x3c, !PT ;  /* 0x0000004e134e7212 */ /* 0x000fe200078e3cff */
[----:B------:R-:W-:Y:S01]  /*0ad0*/  IMAD.MOV.U32 R85, RZ, RZ, -0x800000 ;  /* 0xff800000ff557424 */ /* 0x000fe200078e00ff */
[----:B------:R-:W-:Y:S01]  /*0ae0*/  LOP3.LUT R19, R0, 0xf, RZ, 0xc0, !PT ;  /* 0x0000000f00137812 */ /* 0x000fe200078ec0ff */
[----:B------:R-:W-:Y:S01]  /*0af0*/  IMAD.MOV.U32 R81, RZ, RZ, 0x3f800000 ;  /* 0x3f800000ff517424 */ /* 0x000fe200078e00ff */
[----:B------:R-:W-:Y:S01]  /*0b00*/  LOP3.LUT R29, R26, 0x90, R21, 0x78, !PT ;  /* 0x000000901a1d7812 */ /* 0x000fe200078e7815 */
[----:B------:R-:W-:Y:S01]  /*0b10*/  IMAD.MOV.U32 R79, RZ, RZ, 0x3f800000 ;  /* 0x3f800000ff4f7424 */ /* 0x000fe200078e00ff */
[----:B------:R-:W-:Y:S01]  /*0b20*/  LOP3.LUT R23, R0, 0x7, RZ, 0xc0, !PT ;  /* 0x0000000700177812 */ /* 0x000fe200078ec0ff */
[----:B------:R-:W-:Y:S01]  /*0b30*/  IMAD R21, R19, c[0x0][0x1b4], RZ ;  /* 0x00006d0013157a24 */ /* 0x000fe200078e02ff */
[----:B------:R-:W-:Y:S01]  /*0b40*/  LOP3.LUT R26, R24, 0x30, RZ, 0xc0, !PT ;  /* 0x00000030181a7812 */ /* 0x000fe200078ec0ff */
[----:B------:R-:W-:Y:S01]  /*0b50*/  IMAD.SHL.U32 R19, R15, 0x2, RZ ;  /* 0x000000020f137824 */ /* 0x000fe200078e00ff */
[----:B------:R-:W-:Y:S01]  /*0b60*/  LEA R72, R23, R28, 0x2 ;  /* 0x0000001c17487211 */ /* 0x000fe200078e10ff */
[----:B------:R-:W-:Y:S01]  /*0b70*/  IMAD.HI R15, R15, 0x2, RZ ;  /* 0x000000020f0f7827 */ /* 0x000fe200078e02ff */
[----:B------:R-:W-:Y:S01]  /*0b80*/  SHF.R.S32.HI R28, RZ, 0x2, R0 ;  /* 0x00000002ff1c7819 */ /* 0x000fe20000011400 */
[----:B------:R-:W-:Y:S01]  /*0b90*/  CS2R R38, SRZ ;  /* 0x0000000000267805 */ /* 0x000fe2000001ff00 */
[----:B------:R-:W-:Y:S01]  /*0ba0*/  LOP3.LUT P0, R27, R0, 0x3, RZ, 0xc0, !PT ;  /* 0x00000003001b7812 */ /* 0x000fe2000780c0ff */
[----:B------:R-:W-:Y:S01]  /*0bb0*/  IMAD R25, R23, 0x40, R26 ;  /* 0x0000004017197824 */ /* 0x000fe200078e021a */
[----:B------:R-:W-:Y:S01]  /*0bc0*/  LOP3.LUT R26, R24, 0x60, RZ, 0xc0, !PT ;  /* 0x00000060181a7812 */ /* 0x000fe200078ec0ff */
[----:B------:R-:W-:Y:S01]  /*0bd0*/  CS2R R34, SRZ ;  /* 0x0000000000227805 */ /* 0x000fe2000001ff00 */
[----:B------:R-:W-:-:S02]  /*0be0*/  SHF.L.U32 R24, R21, 0x1, RZ ;  /* 0x0000000115187819 */ /* 0x000fc400000006ff */
[----:B------:R-:W-:Y:S01]  /*0bf0*/  SHF.L.U32 R23, R23, 0x4, RZ ;  /* 0x0000000417177819 */ /* 0x000fe200000006ff */
[----:B------:R-:W-:Y:S01]  /*0c00*/  IMAD R26, R27, 0x4, R26 ;  /* 0x000000041b1a7824 */ /* 0x000fe200078e021a */
[----:B------:R-:W-:Y:S01]  /*0c10*/  IADD3 R92, P4, P5, R24, c[0x0][0x170], R19 ;  /* 0x00005c00185c7a10 */ /* 0x000fe20007d9e013 */
[----:B------:R-:W-:Y:S01]  /*0c20*/  IMAD.HI R24, R17, 0x2, RZ ;  /* 0x0000000211187827 */ /* 0x000fe200078e02ff */
[----:B------:R-:W-:Y:S02]  /*0c30*/  SGXT R19, R28, 0x1 ;  /* 0x000000011c13781a */ /* 0x000fe40000000200 */
[----:B------:R-:W-:Y:S02]  /*0c40*/  LOP3.LUT R74, R0, 0x10, RZ, 0xc0, !PT ;  /* 0x00000010004a7812 */ /* 0x000fe400078ec0ff */
[----:B------:R-:W-:Y:S02]  /*0c50*/  LOP3.LUT R19, R19, 0x90, RZ, 0xc0, !PT ;  /* 0x0000009013137812 */ /* 0x000fe400078ec0ff */
[----:B------:R-:W-:-:S02]  /*0c60*/  IADD3.X R30, R24, c[0x0][0x16c], R9, P1, P3 ;  /* 0x00005b00181e7a10 */ /* 0x000fc40000fe6409 */
[C---:B------:R-:W-:Y:S02]  /*0c70*/  LOP3.LUT R13, R19.reuse, 0x160, R13, 0xf8, !PT ;  /* 0x00000160130d7812 */ /* 0x040fe400078ef80d */
[----:B------:R-:W-:Y:S02]  /*0c80*/  LOP3.LUT R19, R19, R22, RZ, 0xfc, !PT ;  /* 0x0000001613137212 */ /* 0x000fe400078efcff */
[----:B------:R-:W-:Y:S02]  /*0c90*/  SHF.R.U32.HI R9, RZ, 0x4, R0 ;  /* 0x00000004ff097819 */ /* 0x000fe40000011600 */
[--C-:B------:R-:W-:Y:S02]  /*0ca0*/  LOP3.LUT R23, R23, 0x30, R70.reuse, 0x78, !PT ;  /* 0x0000003017177812 */ /* 0x100fe400078e7846 */
[----:B------:R-:W-:Y:S02]  /*0cb0*/  LEA R22, R74, R27, 0x2 ;  /* 0x0000001b4a167211 */ /* 0x000fe400078e10ff */
[----:B------:R-:W-:-:S02]  /*0cc0*/  LOP3.LUT R19, R19, 0x10, R70, 0x78, !PT ;  /* 0x0000001013137812 */ /* 0x000fc400078e7846 */
[----:B------:R-:W-:Y:S02]  /*0cd0*/  SGXT.U32 R9, R9, 0x4 ;  /* 0x000000040909781a */ /* 0x000fe40000000000 */
[----:B------:R-:W-:Y:S01]  /*0ce0*/  LEA R72, R72, R23, 0x6 ;  /* 0x0000001748487211 */ /* 0x000fe200078e30ff */
[----:B------:R-:W-:Y:S01]  /*0cf0*/  IMAD.IADD R23, R29, 0x1, R26 ;  /* 0x000000011d177824 */ /* 0x000fe200078e021a */
[----:B------:R-:W-:Y:S01]  /*0d00*/  MOV R31, c[0x0][0x1b8] ;  /* 0x00006e00001f7a02 */ /* 0x000fe20000000f00 */
[----:B------:R-:W-:Y:S01]  /*0d10*/  IMAD.HI R26, R21, 0x2, RZ ;  /* 0x00000002151a7827 */ /* 0x000fe200078e02ff */
[----:B------:R-:W-:Y:S02]  /*0d20*/  LEA R21, R22, R19, 0x5 ;  /* 0x0000001316157211 */ /* 0x000fe400078e28ff */
[----:B------:R-:W-:Y:S01]  /*0d30*/  SHF.R.U32.HI R17, RZ, 0x7, R0 ;  /* 0x00000007ff117819 */ /* 0x000fe20000011600 */
[----:B------:R-:W-:Y:S01]  /*0d40*/  IMAD R19, R9, c[0x0][0x1b8], RZ ;  /* 0x00006e0009137a24 */ /* 0x000fe200078e02ff */
[----:B------:R-:W-:-:S02]  /*0d50*/  IADD3.X R29, R26, c[0x0][0x174], R15, P4, P5 ;  /* 0x00005d001a1d7a10 */ /* 0x000fc400027ea40f */
[----:B------:R-:W-:Y:S02]  /*0d60*/  LOP3.LUT R25, R25, 0x10, R70, 0x78, !PT ;  /* 0x0000001019197812 */ /* 0x000fe400078e7846 */
[----:B------:R-:W-:Y:S02]  /*0d70*/  LEA R22, R31, R19, 0x4 ;  /* 0x000000131f167211 */ /* 0x000fe400078e20ff */
[----:B------:R-:W-:Y:S01]  /*0d80*/  SGXT.U32 R17, R17, 0x1 ;  /* 0x000000011111781a */ /* 0x000fe20000000000 */
[----:B------:R-:W-:Y:S01]  /*0d90*/  IMAD R74, R74, 0x20, R25 ;  /* 0x000000204a4a7824 */ /* 0x000fe200078e0219 */
[C---:B------:R-:W-:Y:S02]  /*0da0*/  LEA.HI R15, R0.reuse, 0x30, RZ, 0x1c ;  /* 0x00000030000f7811 */ /* 0x040fe400078fe0ff */
[----:B------:R-:W-:Y:S01]  /*0db0*/  LEA R24, R31, R22, 0x4 ;  /* 0x000000161f187211 */ /* 0x000fe200078e20ff */
[----:B------:R-:W-:Y:S01]  /*0dc0*/  IMAD R17, R17, c[0x0][0x1a4], RZ ;  /* 0x0000690011117a24 */ /* 0x000fe200078e02ff */
[----:B------:R-:W-:Y:S01]  /*0dd0*/  LEA.HI R9, R0, 0x70, RZ, 0x1c ;  /* 0x0000007000097811 */ /* 0x000fe200078fe0ff */
[----:B------:R-:W-:Y:S01]  /*0de0*/  IMAD R25, R15, c[0x0][0x1b8], RZ ;  /* 0x00006e000f197a24 */ /* 0x000fe200078e02ff */
[-C--:B------:R-:W-:Y:S01]  /*0df0*/  LEA R102, P3, R22, R92.reuse, 0x1 ;  /* 0x0000005c16667211 */ /* 0x080fe200078608ff */
[----:B------:R-:W-:Y:S01]  /*0e00*/  IMAD R26, R31, 0x20, R24 ;  /* 0x000000201f1a7824 */ /* 0x000fe200078e0218 */
[-C--:B------:R-:W-:Y:S01]  /*0e10*/  LEA R104, P1, R19, R92.reuse, 0x1 ;  /* 0x0000005c13687211 */ /* 0x080fe200078208ff */
[----:B------:R-:W-:Y:S01]  /*0e20*/  IMAD R15, R32, 0x2, R17 ;  /* 0x00000002200f7824 */ /* 0x000fe200078e0211 */
[----:B------:R-:W-:Y:S01]  /*0e30*/  LEA R98, P4, R25, R92, 0x1 ;  /* 0x0000005c19627211 */ /* 0x000fe200078808ff */
[----:B------:R-:W-:Y:S01]  /*0e40*/  IMAD R27, R9, c[0x0][0x1b8], RZ ;  /* 0x00006e00091b7a24 */ /* 0x000fe200078e02ff */
[----:B------:R-:W-:Y:S01]  /*0e50*/  LEA.HI.X.SX32 R103, R22, R29, 0x1, P3 ;  /* 0x0000001d16677211 */ /* 0x000fe200018f0eff */
[----:B------:R-:W-:Y:S01]  /*0e60*/  IMAD R9, R32, 0x2, R15 ;  /* 0x0000000220097824 */ /* 0x000fe200078e020f */
[----:B------:R-:W-:-:S02]  /*0e70*/  LEA R22, R31, R26, 0x4 ;  /* 0x0000001a1f167211 */ /* 0x000fc400078e20ff */
[-C--:B------:R-:W-:Y:S02]  /*0e80*/  LEA.HI.X.SX32 R99, R25, R29.reuse, 0x1, P4 ;  /* 0x0000001d19637211 */ /* 0x080fe400020f0eff */
[-C--:B------:R-:W-:Y:S01]  /*0e90*/  LEA.HI.X.SX32 R105, R19, R29.reuse, 0x1, P1 ;  /* 0x0000001d13697211 */ /* 0x080fe200008f0eff */
[----:B------:R-:W-:Y:S01]  /*0ea0*/  IMAD R19, R32, 0x2, R9 ;  /* 0x0000000220137824 */ /* 0x000fe200078e0209 */
[C---:B------:R-:W-:Y:S02]  /*0eb0*/  LEA R94, P4, R22.reuse, R92, 0x1 ;  /* 0x0000005c165e7211 */ /* 0x040fe400078808ff */
[----:B------:R-:W-:Y:S02]  /*0ec0*/  LEA R25, R31, R22, 0x4 ;  /* 0x000000161f197211 */ /* 0x000fe400078e20ff */
[----:B------:R-:W-:Y:S01]  /*0ed0*/  LEA.HI.X.SX32 R95, R22, R29, 0x1, P4 ;  /* 0x0000001d165f7211 */ /* 0x000fe200020f0eff */
[----:B------:R-:W-:Y:S01]  /*0ee0*/  IMAD R22, R32, 0x2, R19 ;  /* 0x0000000220167824 */ /* 0x000fe200078e0213 */
[----:B------:R-:W-:-:S02]  /*0ef0*/  LEA R100, P1, R24, R92, 0x1 ;  /* 0x0000005c18647211 */ /* 0x000fc400078208ff */
[----:B------:R-:W-:Y:S02]  /*0f00*/  LEA R90, P5, R27, R92, 0x1 ;  /* 0x0000005c1b5a7211 */ /* 0x000fe400078a08ff */
[----:B------:R-:W-:Y:S02]  /*0f10*/  LEA.HI.X.SX32 R101, R24, R29, 0x1, P1 ;  /* 0x0000001d18657211 */ /* 0x000fe400008f0eff */
[----:B------:R-:W-:Y:S02]  /*0f20*/  LEA R120, P1, R17, R106, 0x1 ;  /* 0x0000006a11787211 */ /* 0x000fe400078208ff */
[----:B------:R-:W-:Y:S02]  /*0f30*/  LEA R24, R32, R22, 0x1 ;  /* 0x0000001620187211 */ /* 0x000fe400078e08ff */
[----:B------:R-:W-:Y:S02]  /*0f40*/  LEA R96, P3, R26, R92, 0x1 ;  /* 0x0000005c1a607211 */ /* 0x000fe400078608ff */
[----:B------:R-:W-:-:S02]  /*0f50*/  SHF.R.S32.HI R28, RZ, 0x6, R0 ;  /* 0x00000006ff1c7819 */ /* 0x000fc40000011400 */
[-C--:B------:R-:W-:Y:S02]  /*0f60*/  LEA.HI.X.SX32 R91, R27, R29.reuse, 0x1, P5 ;  /* 0x0000001d1b5b7211 */ /* 0x080fe400028f0eff */
[----:B------:R-:W-:Y:S01]  /*0f70*/  LEA.HI.X.SX32 R121, R17, R30, 0x1, P1 ;  /* 0x0000001e11797211 */ /* 0x000fe200008f0eff */
[----:B------:R-:W-:Y:S01]  /*0f80*/  IMAD R17, R32, 0x2, R24 ;  /* 0x0000000220117824 */ /* 0x000fe200078e0218 */
[----:B------:R-:W-:Y:S02]  /*0f90*/  LEA R92, P5, R25, R92, 0x1 ;  /* 0x0000005c195c7211 */ /* 0x000fe400078a08ff */
[----:B------:R-:W-:Y:S02]  /*0fa0*/  LEA.HI.X.SX32 R97, R26, R29, 0x1, P3 ;  /* 0x0000001d1a617211 */ /* 0x000fe400018f0eff */
[----:B------:R-:W-:Y:S01]  /*0fb0*/  LEA R116, P1, R9, R106, 0x1 ;  /* 0x0000006a09747211 */ /* 0x000fe200078208ff */
[----:B------:R-:W-:Y:S01]  /*0fc0*/  CS2R R26, SRZ ;  /* 0x00000000001a7805 */ /* 0x000fe2000001ff00 */
[----:B------:R-:W-:-:S02]  /*0fd0*/  SGXT R28, R28, 0x1 ;  /* 0x000000011c1c781a */ /* 0x000fc40000000200 */
[-C--:B------:R-:W-:Y:S02]  /*0fe0*/  LEA R118, P3, R15, R106.reuse, 0x1 ;  /* 0x0000006a0f767211 */ /* 0x080fe400078608ff */
[----:B------:R-:W-:Y:S02]  /*0ff0*/  LEA R114, P4, R19, R106, 0x1 ;  /* 0x0000006a13727211 */ /* 0x000fe400078808ff */
[----:B------:R-:W-:Y:S02]  /*1000*/  LEA.HI.X.SX32 R93, R25, R29, 0x1, P5 ;  /* 0x0000001d195d7211 */ /* 0x000fe400028f0eff */
[-C--:B------:R-:W-:Y:S02]  /*1010*/  LEA.HI.X.SX32 R117, R9, R30.reuse, 0x1, P1 ;  /* 0x0000001e09757211 */ /* 0x080fe400008f0eff */
[----:B------:R-:W-:Y:S02]  /*1020*/  LOP3.LUT R25, R28, 0x90, RZ, 0xc0, !PT ;  /* 0x000000901c197812 */ /* 0x000fe400078ec0ff */
[----:B------:R-:W-:Y:S01]  /*1030*/  LEA.HI.X.SX32 R119, R15, R30, 0x1, P3 ;  /* 0x0000001e0f777211 */ /* 0x000fe200018f0eff */
[----:B------:R-:W-:Y:S01]  /*1040*/  CS2R R28, SRZ ;  /* 0x00000000001c7805 */ /* 0x000fe2000001ff00 */
[----:B------:R-:W-:-:S02]  /*1050*/  LEA R9, R32, R17, 0x1 ;  /* 0x0000001120097211 */ /* 0x000fc400078e08ff */
[----:B------:R-:W-:Y:S01]  /*1060*/  LEA R112, P1, R22, R106, 0x1 ;  /* 0x0000006a16707211 */ /* 0x000fe200078208ff */
[----:B------:R-:W-:Y:S01]  /*1070*/  CS2R R32, SRZ ;  /* 0x0000000000207805 */ /* 0x000fe2000001ff00 */
[----:B------:R-:W-:Y:S02]  /*1080*/  SHF.R.U32.HI R15, RZ, 0x3, R0 ;  /* 0x00000003ff0f7819 */ /* 0x000fe40000011600 */
[----:B------:R-:W-:Y:S01]  /*1090*/  LEA.HI.X.SX32 R115, R19, R30, 0x1, P4 ;  /* 0x0000001e13737211 */ /* 0x000fe200020f0eff */
[----:B------:R-:W-:Y:S01]  /*10a0*/  IMAD.MOV.U32 R19, RZ, RZ, RZ ;  /* 0x000000ffff137224 */ /* 0x000fe200078e00ff */
[-C--:B------:R-:W-:Y:S02]  /*10b0*/  LEA R110, P3, R24, R106.reuse, 0x1 ;  /* 0x0000006a186e7211 */ /* 0x080fe400078608ff */
[-C--:B------:R-:W-:Y:S02]  /*10c0*/  LEA R108, P4, R17, R106.reuse, 0x1 ;  /* 0x0000006a116c7211 */ /* 0x080fe400078808ff */
[----:B------:R-:W-:-:S02]  /*10d0*/  LEA R106, P5, R9, R106, 0x1 ;  /* 0x0000006a096a7211 */ /* 0x000fc400078a08ff */
[-C--:B------:R-:W-:Y:S02]  /*10e0*/  LEA.HI.X.SX32 R113, R22, R30.reuse, 0x1, P1 ;  /* 0x0000001e16717211 */ /* 0x080fe400008f0eff */
[----:B------:R-:W-:Y:S02]  /*10f0*/  LOP3.LUT R68, R25, 0x17e, R70, 0x78, !PT ;  /* 0x0000017e19447812 */ /* 0x000fe400078e7846 */
[----:B------:R-:W-:Y:S02]  /*1100*/  LOP3.LUT R70, R70, 0x38, RZ, 0xc0, !PT ;  /* 0x0000003846467812 */ /* 0x000fe400078ec0ff */
[----:B------:R-:W-:Y:S02]  /*1110*/  LOP3.LUT P1, RZ, R0, 0x1, RZ, 0xc0, !PT ;  /* 0x0000000100ff7812 */ /* 0x000fe4000782c0ff */
[----:B------:R-:W-:Y:S02]  /*1120*/  LOP3.LUT R15, R15, 0x4, RZ, 0xc0, !PT ;  /* 0x000000040f0f7812 */ /* 0x000fe400078ec0ff */
[----:B------:R-:W-:-:S02]  /*1130*/  LEA.HI.X.SX32 R111, R24, R30, 0x1, P3 ;  /* 0x0000001e186f7211 */ /* 0x000fc400018f0eff */
[-C--:B------:R-:W-:Y:S01]  /*1140*/  LEA.HI.X.SX32 R109, R17, R30.reuse, 0x1, P4 ;  /* 0x0000001e116d7211 */ /* 0x080fe200020f0eff */
[----:B------:R-:W-:Y:S01]  /*1150*/  CS2R R24, SRZ ;  /* 0x0000000000187805 */ /* 0x000fe2000001ff00 */
[----:B------:R-:W-:Y:S02]  /*1160*/  LEA.HI.X.SX32 R107, R9, R30, 0x1, P5 ;  /* 0x0000001e096b7211 */ /* 0x000fe400028f0eff */
[----:B------:R-:W-:Y:S01]  /*1170*/  ISETP.GE.U32.AND P3, PT, R84, 0x40, PT ;  /* 0x000000405400780c */ /* 0x000fe20003f66070 */
[----:B------:R-:W-:Y:S01]  /*1180*/  CS2R R30, SRZ ;  /* 0x00000000001e7805 */ /* 0x000fe2000001ff00 */
[----:B------:R-:W-:Y:S02]  /*1190*/  MOV R88, 0xff800000 ;  /* 0xff80000000587802 */ /* 0x000fe40000000f00 */
[----:B------:R-:W-:Y:S02]  /*11a0*/  MOV R17, RZ ;  /* 0x000000ff00117202 */ /* 0x000fe40000000f00 */
[----:B------:R-:W-:-:S02]  /*11b0*/  MOV R86, 0xff800000 ;  /* 0xff80000000567802 */ /* 0x000fc40000000f00 */
[----:B------:R-:W-:Y:S02]  /*11c0*/  MOV R9, RZ ;  /* 0x000000ff00097202 */ /* 0x000fe40000000f00 */
[----:B------:R-:W-:Y:S02]  /*11d0*/  MOV R80, 0x3f800000 ;  /* 0x3f80000000507802 */ /* 0x000fe40000000f00 */
[C---:B------:R-:W-:Y:S02]  /*11e0*/  ISETP.LT.U32.AND P0, PT, R84.reuse, 0x40, !P0 ;  /* 0x000000405400780c */ /* 0x040fe40004701070 */
[----:B------:R-:W-:Y:S02]  /*11f0*/  ISETP.LT.U32.AND P1, PT, R84, 0x40, !P1 ;  /* 0x000000405400780c */ /* 0x000fe40004f21070 */
[----:B------:R-:W-:Y:S02]  /*1200*/  IADD3 R69, R70, R15, RZ ;  /* 0x0000000f46457210 */ /* 0x000fe40007ffe0ff */
[----:B------:R-:W-:-:S02]  /*1210*/  LOP3.LUT R77, R78, 0x20, RZ, 0x3c, !PT ;  /* 0x000000204e4d7812 */ /* 0x000fc400078e3cff */
[C---:B------:R-:W-:Y:S02]  /*1220*/  LOP3.LUT R76, R78.reuse, 0x40, RZ, 0x3c, !PT ;  /* 0x000000404e4c7812 */ /* 0x040fe400078e3cff */
[----:B------:R-:W-:Y:S02]  /*1230*/  LOP3.LUT R75, R78, 0x60, RZ, 0x3c, !PT ;  /* 0x000000604e4b7812 */ /* 0x000fe400078e3cff */
[----:B------:R-:W-:Y:S02]  /*1240*/  LOP3.LUT R22, R13, 0x10, R0, 0x78, !PT ;  /* 0x000000100d167812 */ /* 0x000fe400078e7800 */
[----:B------:R-:W-:Y:S02]  /*1250*/  LOP3.LUT R71, R72, 0x40, RZ, 0x3c, !PT ;  /* 0x0000004048477812 */ /* 0x000fe400078e3cff */
[----:B------:R-:W-:Y:S02]  /*1260*/  LOP3.LUT R73, R74, 0x20, RZ, 0x3c, !PT ;  /* 0x000000204a497812 */ /* 0x000fe400078e3cff */
.L_x_1:
[----:B------:R-:W-:-:S04]  /*1270*/  IMAD.WIDE R54, R19, 0x2, R120 ;  /* 0x0000000213367825 */ /* 0x000fc800078e0278 */
[C---:B------:R-:W-:Y:S02]  /*1280*/  IMAD.WIDE R50, R19.reuse, 0x2, R112 ;  /* 0x0000000213327825 */ /* 0x040fe400078e0270 */
[----:B------:R-:W2:Y:S02]  /*1290*/  LDG.E.U16 R55, [R54.64] ;  /* 0x0000000436377981 */ /* 0x000ea4000c1e1500 */
[C---:B------:R-:W-:Y:S02]  /*12a0*/  IMAD.WIDE R44, R19.reuse, 0x2, R110 ;  /* 0x00000002132c7825 */ /* 0x040fe400078e026e */
[----:B------:R-:W3:Y:S02]  /*12b0*/  LDG.E.U16 R51, [R50.64] ;  /* 0x0000000432337981 */ /* 0x000ee4000c1e1500 */
[C---:B------:R-:W-:Y:S02]  /*12c0*/  IMAD.WIDE R52, R19.reuse, 0x2, R118 ;  /* 0x0000000213347825 */ /* 0x040fe400078e0276 */
[----:B------:R-:W4:Y:S02]  /*12d0*/  LDG.E.U16 R44, [R44.64] ;  /* 0x000000042c2c7981 */ /* 0x000f24000c1e1500 */
[----:B------:R-:W-:-:S02]  /*12e0*/  IMAD.WIDE R48, R19, 0x2, R116 ;  /* 0x0000000213307825 */ /* 0x000fc400078e0274 */
[----:B------:R-:W5:Y:S02]  /*12f0*/  LDG.E.U16 R56, [R52.64] ;  /* 0x0000000434387981 */ /* 0x000f64000c1e1500 */
[C---:B------:R-:W-:Y:S02]  /*1300*/  IMAD.WIDE R42, R19.reuse, 0x2, R108 ;  /* 0x00000002132a7825 */ /* 0x040fe400078e026c */
[----:B------:R-:W5:Y:S02]  /*1310*/  LDG.E.U16 R57, [R48.64] ;  /* 0x0000000430397981 */ /* 0x000f64000c1e1500 */
[C---:B------:R-:W-:Y:S02]  /*1320*/  IMAD.WIDE R46, R19.reuse, 0x2, R114 ;  /* 0x00000002132e7825 */ /* 0x040fe400078e0272 */
[----:B------:R-:W5:Y:S02]  /*1330*/  LDG.E.U16 R59, [R42.64] ;  /* 0x000000042a3b7981 */ /* 0x000f64000c1e1500 */
[----:B------:R-:W-:-:S02]  /*1340*/  IMAD.WIDE R40, R19, 0x2, R106 ;  /* 0x0000000213287825 */ /* 0x000fc400078e026a */
[----:B------:R-:W5:Y:S04]  /*1350*/  LDG.E.U16 R58, [R46.64] ;  /* 0x000000042e3a7981 */ /* 0x000f68000c1e1500 */
[----:B------:R-:W5:Y:S04]  /*1360*/  LDG.E.U16 R122, [R40.64] ;  /* 0x00000004287a7981 */ /* 0x000f68000c1e1500 */
[----:B------:R-:W-:Y:S06]  /*1370*/  BAR.SYNC.DEFER_BLOCKING 0x0 ;  /* 0x0000000000007b1d */ /* 0x000fec0000010000 */
[----:B--2---:R-:W-:Y:S04]  /*1380*/  STS.U16 [R78+0x2000], R55 ;  /* 0x002000374e007388 */ /* 0x004fe80000000400 */
[----:B---3--:R-:W-:Y:S04]  /*1390*/  STS.U16 [R78+0x2800], R51 ;  /* 0x002800334e007388 */ /* 0x008fe80000000400 */
[----:B----4-:R-:W-:Y:S04]  /*13a0*/  STS.U16 [R77+0x2a00], R44 ;  /* 0x002a002c4d007388 */ /* 0x010fe80000000400 */
[----:B-----5:R-:W-:Y:S04]  /*13b0*/  STS.U16 [R77+0x2200], R56 ;  /* 0x002200384d007388 */ /* 0x020fe80000000400 */
[----:B------:R-:W-:Y:S04]  /*13c0*/  STS.U16 [R76+0x2400], R57 ;  /* 0x002400394c007388 */ /* 0x000fe80000000400 */
[----:B------:R-:W-:Y:S04]  /*13d0*/  STS.U16 [R76+0x2c00], R59 ;  /* 0x002c003b4c007388 */ /* 0x000fe80000000400 */
[----:B------:R-:W-:Y:S04]  /*13e0*/  STS.U16 [R75+0x2600], R58 ;  /* 0x0026003a4b007388 */ /* 0x000fe80000000400 */
[----:B------:R-:W-:Y:S04]  /*13f0*/  STS.U16 [R75+0x2e00], R122 ;  /* 0x002e007a4b007388 */ /* 0x000fe80000000400 */
[----:B------:R-:W-:Y:S06]  /*1400*/  BAR.SYNC.DEFER_BLOCKING 0x0 ;  /* 0x0000000000007b1d */ /* 0x000fec0000010000 */
[----:B------:R-:W-:Y:S04]  /*1410*/  LDSM.16.MT88.4 R60, [R74] ;  /* 0x000000004a3c783b */ /* 0x000fe80000004200 */
[----:B------:R-:W0:Y:S04]  /*1420*/  LDSM.16.M88.4 R40, [R72+0x2000] ;  /* 0x002000004828783b */ /* 0x000e280000000200 */
[----:B------:R-:W1:Y:S04]  /*1430*/  LDSM.16.MT88.4 R52, [R73] ;  /* 0x000000004934783b */ /* 0x000e680000004200 */
[----:B------:R-:W2:Y:S04]  /*1440*/  LDSM.16.MT88.4 R48, [R74+0x400] ;  /* 0x000400004a30783b */ /* 0x000ea80000004200 */
[----:B------:R-:W3:Y:S04]  /*1450*/  LDSM.16.MT88.4 R64, [R73+0x400] ;  /* 0x000400004940783b */ /* 0x000ee80000004200 */
[----:B------:R-:W-:Y:S04]  /*1460*/  LDSM.16.MT88.4 R44, [R74+0x800] ;  /* 0x000800004a2c783b */ /* 0x000fe80000004200 */
[----:B------:R-:W4:Y:S01]  /*1470*/  LDSM.16.M88.4 R56, [R71+0x2000] ;  /* 0x002000004738783b */ /* 0x000f220000000200 */
[-C--:B0-----:R-:W-:Y:S08]  /*1480*/  HMMA.16816.F32 R60, R60, R40.reuse, RZ ;  /* 0x000000283c3c723c */ /* 0x081ff000000018ff */
[----:B-1----:R-:W-:Y:S11]  /*1490*/  HMMA.16816.F32 R52, R52, R40, RZ ;  /* 0x000000283434723c */ /* 0x002ff600000018ff */
[----:B------:R-:W-:Y:S05]  /*14a0*/  @!UPT UIADD3 URZ, URZ, URZ, URZ ;  /* 0x0000003f3f3ff290 */ /* 0x000fea000fffe03f */
[-C--:B--2---:R-:W-:Y:S01]  /*14b0*/  HMMA.16816.F32 R48, R48, R42.reuse, R60 ;  /* 0x0000002a3030723c */ /* 0x084fe2000000183c */
[----:B------:R-:W-:Y:S07]  /*14c0*/  LDSM.16.MT88.4 R60, [R73+0xc00] ;  /* 0x000c0000493c783b */ /* 0x000fee0000004200 */
[----:B---3--:R-:W-:Y:S01]  /*14d0*/  HMMA.16816.F32 R64, R64, R42, R52 ;  /* 0x0000002a4040723c */ /* 0x008fe20000001834 */
[----:B------:R-:W0:Y:S04]  /*14e0*/  LDSM.16.MT88.4 R40, [R73+0x800] ;  /* 0x000800004928783b */ /* 0x000e280000004200 */
[----:B------:R-:W1:Y:S11]  /*14f0*/  LDSM.16.MT88.4 R52, [R74+0xc00] ;  /* 0x000c00004a34783b */ /* 0x000e760000004200 */
[-C--:B----4-:R-:W-:Y:S01]  /*1500*/  HMMA.16816.F32 R44, R44, R56.reuse, R48 ;  /* 0x000000382c2c723c */ /* 0x090fe20000001830 */
[----:B------:R-:W-:Y:S07]  /*1510*/  LDSM.16.MT88.4 R48, [R74+0x1000] ;  /* 0x001000004a30783b */ /* 0x000fee0000004200 */
[----:B0-----:R-:W-:Y:S01]  /*1520*/  HMMA.16816.F32 R64, R40, R56, R64 ;  /* 0x000000382840723c */ /* 0x001fe20000001840 */
[----:B------:R-:W-:Y:S11]  /*1530*/  LDSM.16.MT88.4 R40, [R73+0x1000] ;  /* 0x001000004928783b */ /* 0x000ff60000004200 */
[----:B------:R-:W-:Y:S04]  /*1540*/  @!UPT UIADD3 URZ, URZ, URZ, URZ ;  /* 0x0000003f3f3ff290 */ /* 0x000fe8000fffe03f */
[-C--:B-1----:R-:W-:Y:S01]  /*1550*/  HMMA.16816.F32 R52, R52, R58.reuse, R44 ;  /* 0x0000003a3434723c */ /* 0x082fe2000000182c */
[----:B------:R-:W0:Y:S07]  /*1560*/  LDSM.16.M88.4 R44, [R72+0x2080] ;  /* 0x00208000482c783b */ /* 0x000e2e0000000200 */
[----:B------:R-:W-:Y:S01]  /*1570*/  HMMA.16816.F32 R60, R60, R58, R64 ;  /* 0x0000003a3c3c723c */ /* 0x000fe20000001840 */
[----:B------:R-:W1:Y:S04]  /*1580*/  LDSM.16.MT88.4 R56, [R74+0x1400] ;  /* 0x001400004a38783b */ /* 0x000e680000004200 */
[----:B------:R-:W2:Y:S11]  /*1590*/  LDSM.16.MT88.4 R64, [R73+0x1400] ;  /* 0x001400004940783b */ /* 0x000eb60000004200 */
[-C--:B0-----:R-:W-:Y:S01]  /*15a0*/  HMMA.16816.F32 R48, R48, R44.reuse, R52 ;  /* 0x0000002c3030723c */ /* 0x081fe20000001834 */
[----:B------:R-:W-:Y:S07]  /*15b0*/  LDSM.16.M88.4 R52, [R71+0x2080] ;  /* 0x002080004734783b */ /* 0x000fee0000000200 */
[----:B------:R-:W-:Y:S01]  /*15c0*/  HMMA.16816.F32 R40, R40, R44, R60 ;  /* 0x0000002c2828723c */ /* 0x000fe2000000183c */
[----:B------:R-:W0:Y:S11]  /*15d0*/  LDSM.16.MT88.4 R60, [R74+0x1800] ;  /* 0x001800004a3c783b */ /* 0x000e360000004200 */
[----:B------:R-:W-:Y:S04]  /*15e0*/  @!UPT UIADD3 URZ, URZ, URZ, URZ ;  /* 0x0000003f3f3ff290 */ /* 0x000fe8000fffe03f */
[-C--:B-1----:R-:W-:Y:S01]  /*15f0*/  HMMA.16816.F32 R48, R56, R46.reuse, R48 ;  /* 0x0000002e3830723c */ /* 0x082fe20000001830 */
[----:B------:R-:W1:Y:S07]  /*1600*/  LDSM.16.MT88.4 R56, [R73+0x1800] ;  /* 0x001800004938783b */ /* 0x000e6e0000004200 */
[----:B--2---:R-:W-:Y:S01]  /*1610*/  HMMA.16816.F32 R40, R64, R46, R40 ;  /* 0x0000002e4028723c */ /* 0x004fe20000001828 */
[----:B------:R-:W2:Y:S11]  /*1620*/  LDSM.16.MT88.4 R44, [R74+0x1c00] ;  /* 0x001c00004a2c783b */ /* 0x000eb60000004200 */
[----:B------:R-:W-:Y:S04]  /*1630*/  @!UPT UIADD3 URZ, URZ, URZ, URZ ;  /* 0x0000003f3f3ff290 */ /* 0x000fe8000fffe03f */
[-C--:B0-----:R-:W-:Y:S01]  /*1640*/  HMMA.16816.F32 R48, R60, R52.reuse, R48 ;  /* 0x000000343c30723c */ /* 0x081fe20000001830 */
[----:B------:R-:W0:Y:S07]  /*1650*/  LDSM.16.MT88.4 R60, [R73+0x1c00] ;  /* 0x001c0000493c783b */ /* 0x000e2e0000004200 */
[----:B-1----:R-:W-:Y:S11]  /*1660*/  HMMA.16816.F32 R40, R56, R52, R40 ;  /* 0x000000343828723c */ /* 0x002ff60000001828 */
[----:B------:R-:W-:Y:S05]  /*1670*/  @!UPT UIADD3 URZ, URZ, URZ, URZ ;  /* 0x0000003f3f3ff290 */ /* 0x000fea000fffe03f */
[-C--:B--2---:R-:W-:Y:S08]  /*1680*/  HMMA.16816.F32 R44, R44, R54.reuse, R48 ;  /* 0x000000362c2c723c */ /* 0x084ff00000001830 */
[----:B0-----:R-:W-:Y:S11]  /*1690*/  HMMA.16816.F32 R40, R60, R54, R40 ;  /* 0x000000363c28723c */ /* 0x001ff60000001828 */
[----:B------:R-:W-:Y:S05]  /*16a0*/  @!UPT UIADD3 URZ, URZ, URZ, URZ ;  /* 0x0000003f3f3ff290 */ /* 0x000fea000fffe03f */
[----:B------:R-:W-:Y:S02]  /*16b0*/  FMUL R48, R44, c[0x0][0x188] ;  /* 0x000062002c307a20 */ /* 0x000fe40000400000 */
[----:B------:R-:W-:Y:S02]  /*16c0*/  FMUL R49, R45, c[0x0][0x188] ;  /* 0x000062002d317a20 */ /* 0x000fe40000400000 */
[----:B------:R-:W-:Y:S02]  /*16d0*/  FMUL R50, R46, c[0x0][0x188] ;  /* 0x000062002e327a20 */ /* 0x000fe40000400000 */
[----:B------:R-:W-:Y:S01]  /*16e0*/  FMUL R51, R47, c[0x0][0x188] ;  /* 0x000062002f337a20 */ /* 0x000fe20000400000 */
[----:B------:R-:W-:-:S04]  /*16f0*/  FMNMX R48, R48, R49, !PT ;  /* 0x0000003130307209 */ /* 0x000fc80007800000 */
[----:B------:R-:W-:Y:S01]  /*1700*/  FMNMX R50, R50, R51, !PT ;  /* 0x0000003332327209 */ /* 0x000fe20007800000 */
[----:B------:R-:W-:Y:S02]  /*1710*/  FMUL R52, R40, c[0x0][0x188] ;  /* 0x0000620028347a20 */ /* 0x000fe40000400000 */
[----:B------:R-:W-:Y:S02]  /*1720*/  FMUL R53, R41, c[0x0][0x188] ;  /* 0x0000620029357a20 */ /* 0x000fe40000400000 */
[----:B------:R-:W-:Y:S02]  /*1730*/  FMUL R54, R42, c[0x0][0x188] ;  /* 0x000062002a367a20 */ /* 0x000fe40000400000 */
[----:B------:R-:W-:Y:S01]  /*1740*/  FMUL R55, R43, c[0x0][0x188] ;  /* 0x000062002b377a20 */ /* 0x000fe20000400000 */
[----:B------:R-:W-:-:S04]  /*1750*/  FMNMX R52, R52, R53, !PT ;  /* 0x0000003534347209 */ /* 0x000fc80007800000 */
[----:B------:R-:W-:Y:S01]  /*1760*/  FMNMX R54, R54, R55, !PT ;  /* 0x0000003736367209 */ /* 0x000fe20007800000 */
[----:B------:R-:W0:Y:S04]  /*1770*/  SHFL.BFLY PT, R49, R48, 0x2, 0x1f ;  /* 0x0c401f0030317f89 */ /* 0x000e2800000e0000 */
[----:B------:R-:W1:Y:S04]  /*1780*/  SHFL.BFLY PT, R51, R50, 0x2, 0x1f ;  /* 0x0c401f0032337f89 */ /* 0x000e6800000e0000 */
[----:B------:R-:W2:Y:S04]  /*1790*/  SHFL.BFLY PT, R53, R52, 0x2, 0x1f ;  /* 0x0c401f0034357f89 */ /* 0x000ea800000e0000 */
[----:B------:R-:W3:Y:S01]  /*17a0*/  SHFL.BFLY PT, R55, R54, 0x2, 0x1f ;  /* 0x0c401f0036377f89 */ /* 0x000ee200000e0000 */
[----:B0-----:R-:W-:-:S02]  /*17b0*/  FMNMX R49, R48, R49, !PT ;  /* 0x0000003130317209 */ /* 0x001fc40007800000 */
[----:B-1----:R-:W-:Y:S02]  /*17c0*/  FMNMX R51, R50, R51, !PT ;  /* 0x0000003332337209 */ /* 0x002fe40007800000 */
[----:B--2---:R-:W-:Y:S01]  /*17d0*/  FMNMX R53, R52, R53, !PT ;  /* 0x0000003534357209 */ /* 0x004fe20007800000 */
[----:B------:R-:W-:Y:S01]  /*17e0*/  BAR.SYNC.DEFER_BLOCKING 0x0 ;  /* 0x0000000000007b1d */ /* 0x000fe20000010000 */
[----:B---3--:R-:W-:-:S05]  /*17f0*/  FMNMX R55, R54, R55, !PT ;  /* 0x0000003736377209 */ /* 0x008fca0007800000 */
[----:B------:R-:W0:Y:S04]  /*1800*/  SHFL.BFLY PT, R56, R49, 0x1, 0x1f ;  /* 0x0c201f0031387f89 */ /* 0x000e2800000e0000 */
[----:B------:R-:W1:Y:S04]  /*1810*/  SHFL.BFLY PT, R58, R51, 0x1, 0x1f ;  /* 0x0c201f00333a7f89 */ /* 0x000e6800000e0000 */
[----:B------:R-:W2:Y:S04]  /*1820*/  SHFL.BFLY PT, R60, R53, 0x1, 0x1f ;  /* 0x0c201f00353c7f89 */ /* 0x000ea800000e0000 */
[----:B------:R-:W3:Y:S01]  /*1830*/  SHFL.BFLY PT, R48, R55, 0x1, 0x1f ;  /* 0x0c201f0037307f89 */ /* 0x000ee200000e0000 */
[----:B0-----:R-:W-:-:S02]  /*1840*/  FMNMX R56, R49, R56, !PT ;  /* 0x0000003831387209 */ /* 0x001fc40007800000 */
[----:B-1----:R-:W-:Y:S02]  /*1850*/  FMNMX R58, R51, R58, !PT ;  /* 0x0000003a333a7209 */ /* 0x002fe40007800000 */
[----:B--2---:R-:W-:Y:S02]  /*1860*/  FMNMX R60, R53, R60, !PT ;  /* 0x0000003c353c7209 */ /* 0x004fe40007800000 */
[----:B---3--:R-:W-:Y:S01]  /*1870*/  FMNMX R48, R55, R48, !PT ;  /* 0x0000003037307209 */ /* 0x008fe20007800000 */
[----:B------:R-:W-:Y:S04]  /*1880*/  @P0 STS [R69+0x2000], R56 ;  /* 0x0020003845000388 */ /* 0x000fe80000000800 */
[----:B------:R-:W-:Y:S04]  /*1890*/  @P0 STS [R69+0x2040], R58 ;  /* 0x0020403a45000388 */ /* 0x000fe80000000800 */
[----:B------:R-:W-:Y:S04]  /*18a0*/  @P0 STS [R69+0x2080], R60 ;  /* 0x0020803c45000388 */ /* 0x000fe80000000800 */
[----:B------:R-:W-:Y:S04]  /*18b0*/  @P0 STS [R69+0x20c0], R48 ;  /* 0x0020c03045000388 */ /* 0x000fe80000000800 */
[----:B------:R-:W-:Y:S06]  /*18c0*/  BAR.SYNC.DEFER_BLOCKING 0x0 ;  /* 0x0000000000007b1d */ /* 0x000fec0000010000 */
[----:B------:R-:W0:Y:S04]  /*18d0*/  @!P3 LDS R13, [R84.X4+0x2000] ;  /* 0x00200000540db984 */ /* 0x000e280000004800 */
[----:B0-----:R-:W0:Y:S02]  /*18e0*/  SHFL.BFLY PT, R50, R13, 0x1, 0x1f ;  /* 0x0c201f000d327f89 */ /* 0x001e2400000e0000 */
[----:B0-----:R-:W-:-:S05]  /*18f0*/  FMNMX R49, R13, R50, !PT ;  /* 0x000000320d317209 */ /* 0x001fca0007800000 */
[----:B------:R-:W-:Y:S04]  /*1900*/  @P1 STS [R84.X4+0x2000], R49 ;  /* 0x0020003154001388 */ /* 0x000fe80000004800 */
[----:B------:R-:W-:Y:S06]  /*1910*/  BAR.SYNC.DEFER_BLOCKING 0x0 ;  /* 0x0000000000007b1d */ /* 0x000fec0000010000 */
[----:B------:R-:W0:Y:S04]  /*1920*/  LDS R53, [R70+0x2000] ;  /* 0x0020000046357984 */ /* 0x000e280000000800 */
[----:B------:R-:W1:Y:S04]  /*1930*/  LDS R52, [R70+0x2040] ;  /* 0x0020400046347984 */ /* 0x000e680000000800 */
[----:B------:R-:W2:Y:S04]  /*1940*/  LDS R55, [R70+0x2080] ;  /* 0x0020800046377984 */ /* 0x000ea80000000800 */
[----:B------:R-:W3:Y:S01]  /*1950*/  LDS R54, [R70+0x20c0] ;  /* 0x0020c00046367984 */ /* 0x000ee20000000800 */
[----:B0-----:R-:W-:-:S02]  /*1960*/  FMNMX R53, R53, R88, !PT ;  /* 0x0000005835357209 */ /* 0x001fc40007800000 */
[----:B-1----:R-:W-:Y:S02]  /*1970*/  FMNMX R52, R52, R87, !PT ;  /* 0x0000005734347209 */ /* 0x002fe40007800000 */
[----:B--2---:R-:W-:Y:S02]  /*1980*/  FMNMX R55, R55, R86, !PT ;  /* 0x0000005637377209 */ /* 0x004fe40007800000 */
[----:B---3--:R-:W-:Y:S01]  /*1990*/  FMNMX R54, R54, R85, !PT ;  /* 0x0000005536367209 */ /* 0x008fe20007800000 */
[--C-:B------:R-:W-:Y:S02]  /*19a0*/  FFMA R44, R44, c[0x0][0x188], -R53.reuse ;  /* 0x000062002c2c7a23 */ /* 0x100fe40000000835 */
[----:B------:R-:W-:Y:S02]  /*19b0*/  FFMA R45, R45, c[0x0][0x188], -R53 ;  /* 0x000062002d2d7a23 */ /* 0x000fe40000000835 */
[--C-:B------:R-:W-:Y:S02]  /*19c0*/  FFMA R46, R46, c[0x0][0x188], -R52.reuse ;  /* 0x000062002e2e7a23 */ /* 0x100fe40000000834 */
[----:B------:R-:W-:-:S02]  /*19d0*/  FFMA R47, R47, c[0x0][0x188], -R52 ;  /* 0x000062002f2f7a23 */ /* 0x000fc40000000834 */
[--C-:B------:R-:W-:Y:S02]  /*19e0*/  FFMA R40, R40, c[0x0][0x188], -R55.reuse ;  /* 0x0000620028287a23 */ /* 0x100fe40000000837 */
[----:B------:R-:W-:Y:S02]  /*19f0*/  FFMA R41, R41, c[0x0][0x188], -R55 ;  /* 0x0000620029297a23 */ /* 0x000fe40000000837 */
[--C-:B------:R-:W-:Y:S02]  /*1a00*/  FFMA R42, R42, c[0x0][0x188], -R54.reuse ;  /* 0x000062002a2a7a23 */ /* 0x100fe40000000836 */
[----:B------:R-:W-:Y:S02]  /*1a10*/  FFMA R43, R43, c[0x0][0x188], -R54 ;  /* 0x000062002b2b7a23 */ /* 0x000fe40000000836 */
[----:B------:R-:W-:Y:S02]  /*1a20*/  FMUL R44, R44, 1.4426950216293334961 ;  /* 0x3fb8aa3b2c2c7820 */ /* 0x000fe40000400000 */
[----:B------:R-:W-:-:S02]  /*1a30*/  FMUL R45, R45, 1.4426950216293334961 ;  /* 0x3fb8aa3b2d2d7820 */ /* 0x000fc40000400000 */
[----:B------:R-:W-:Y:S02]  /*1a40*/  FMUL R46, R46, 1.4426950216293334961 ;  /* 0x3fb8aa3b2e2e7820 */ /* 0x000fe40000400000 */
[----:B------:R-:W-:Y:S02]  /*1a50*/  FMUL R47, R47, 1.4426950216293334961 ;  /* 0x3fb8aa3b2f2f7820 */ /* 0x000fe40000400000 */
[----:B------:R-:W-:Y:S02]  /*1a60*/  FMUL R40, R40, 1.4426950216293334961 ;  /* 0x3fb8aa3b28287820 */ /* 0x000fe40000400000 */
[----:B------:R-:W-:Y:S02]  /*1a70*/  FMUL R41, R41, 1.4426950216293334961 ;  /* 0x3fb8aa3b29297820 */ /* 0x000fe40000400000 */
[----:B------:R-:W-:Y:S02]  /*1a80*/  FMUL R42, R42, 1.4426950216293334961 ;  /* 0x3fb8aa3b2a2a7820 */ /* 0x000fe40000400000 */
[----:B------:R-:W-:Y:S01]  /*1a90*/  FMUL R43, R43, 1.4426950216293334961 ;  /* 0x3fb8aa3b2b2b7820 */ /* 0x000fe20000400000 */
[----:B------:R-:W-:Y:S08]  /*1aa0*/  MUFU.EX2 R56, R44 ;  /* 0x0000002c00387308 */ /* 0x000ff00000000800 */
[----:B------:R-:W0:Y:S08]  /*1ab0*/  MUFU.EX2 R57, R45 ;  /* 0x0000002d00397308 */ /* 0x000e300000000800 */
[----:B------:R-:W-:Y:S08]  /*1ac0*/  MUFU.EX2 R58, R46 ;  /* 0x0000002e003a7308 */ /* 0x000ff00000000800 */
[----:B------:R-:W1:Y:S08]  /*1ad0*/  MUFU.EX2 R59, R47 ;  /* 0x0000002f003b7308 */ /* 0x000e700000000800 */
[----:B------:R-:W-:Y:S08]  /*1ae0*/  MUFU.EX2 R62, R40 ;  /* 0x00000028003e7308 */ /* 0x000ff00000000800 */
[----:B------:R-:W2:Y:S08]  /*1af0*/  MUFU.EX2 R65, R41 ;  /* 0x0000002900417308 */ /* 0x000eb00000000800 */
[----:B------:R-:W-:Y:S08]  /*1b00*/  MUFU.EX2 R64, R42 ;  /* 0x0000002a00407308 */ /* 0x000ff00000000800 */
[----:B------:R-:W3:Y:S01]  /*1b10*/  MUFU.EX2 R67, R43 ;  /* 0x0000002b00437308 */ /* 0x000ee20000000800 */
[----:B0-----:R-:W-:-:S02]  /*1b20*/  FADD R44, R56, R57 ;  /* 0x00000039382c7221 */ /* 0x001fc40000000000 */
[----:B-1----:R-:W-:Y:S02]  /*1b30*/  FADD R45, R58, R59 ;  /* 0x0000003b3a2d7221 */ /* 0x002fe40000000000 */
[----:B--2---:R-:W-:Y:S01]  /*1b40*/  FADD R40, R62, R65 ;  /* 0x000000413e287221 */ /* 0x004fe20000000000 */
[----:B------:R-:W0:Y:S04]  /*1b50*/  SHFL.BFLY PT, R47, R44, 0x2, 0x1f ;  /* 0x0c401f002c2f7f89 */ /* 0x000e2800000e0000 */
[----:B------:R-:W1:Y:S01]  /*1b60*/  SHFL.BFLY PT, R48, R45, 0x2, 0x1f ;  /* 0x0c401f002d307f89 */ /* 0x000e6200000e0000 */
[----:B---3--:R-:W-:-:S03]  /*1b70*/  FADD R46, R64, R67 ;  /* 0x00000043402e7221 */ /* 0x008fc60000000000 */
[----:B------:R-:W2:Y:S04]  /*1b80*/  SHFL.BFLY PT, R41, R40, 0x2, 0x1f ;  /* 0x0c401f0028297f89 */ /* 0x000ea800000e0000 */
[----:B------:R-:W3:Y:S01]  /*1b90*/  SHFL.BFLY PT, R49, R46, 0x2, 0x1f ;  /* 0x0c401f002e317f89 */ /* 0x000ee200000e0000 */
[----:B0-----:R-:W-:Y:S02]  /*1ba0*/  FADD R47, R44, R47 ;  /* 0x0000002f2c2f7221 */ /* 0x001fe40000000000 */
[----:B-1----:R-:W-:-:S03]  /*1bb0*/  FADD R48, R45, R48 ;  /* 0x000000302d307221 */ /* 0x002fc60000000000 */
[----:B------:R-:W0:Y:S01]  /*1bc0*/  SHFL.BFLY PT, R42, R47, 0x1, 0x1f ;  /* 0x0c201f002f2a7f89 */ /* 0x000e2200000e0000 */
[----:B--2---:R-:W-:Y:S02]  /*1bd0*/  FADD R43, R40, R41 ;  /* 0x00000029282b7221 */ /* 0x004fe40000000000 */
[----:B---3--:R-:W-:Y:S01]  /*1be0*/  FADD R49, R46, R49 ;  /* 0x000000312e317221 */ /* 0x008fe20000000000 */
[----:B------:R-:W1:Y:S04]  /*1bf0*/  SHFL.BFLY PT, R41, R48, 0x1, 0x1f ;  /* 0x0c201f0030297f89 */ /* 0x000e6800000e0000 */
[----:B------:R-:W2:Y:S04]  /*1c00*/  SHFL.BFLY PT, R50, R43, 0x1, 0x1f ;  /* 0x0c201f002b327f89 */ /* 0x000ea800000e0000 */
[----:B------:R-:W3:Y:S01]  /*1c10*/  SHFL.BFLY PT, R44, R49, 0x1, 0x1f ;  /* 0x0c201f00312c7f89 */ /* 0x000ee200000e0000 */
[----:B0-----:R-:W-:-:S03]  /*1c20*/  FADD R42, R47, R42 ;  /* 0x0000002a2f2a7221 */ /* 0x001fc60000000000 */
[----:B------:R-:W-:Y:S01]  /*1c30*/  BAR.SYNC.DEFER_BLOCKING 0x0 ;  /* 0x0000000000007b1d */ /* 0x000fe20000010000 */
[----:B-1----:R-:W-:Y:S02]  /*1c40*/  FADD R60, R48, R41 ;  /* 0x00000029303c7221 */ /* 0x002fe40000000000 */
[----:B--2---:R-:W-:Y:S02]  /*1c50*/  FADD R50, R43, R50 ;  /* 0x000000322b327221 */ /* 0x004fe40000000000 */
[----:B---3--:R-:W-:Y:S01]  /*1c60*/  FADD R66, R49, R44 ;  /* 0x0000002c31427221 */ /* 0x008fe20000000000 */
[----:B------:R-:W-:Y:S04]  /*1c70*/  @P0 STS [R69+0x2000], R42 ;  /* 0x0020002a45000388 */ /* 0x000fe80000000800 */
[----:B------:R-:W-:Y:S04]  /*1c80*/  @P0 STS [R69+0x2040], R60 ;  /* 0x0020403c45000388 */ /* 0x000fe80000000800 */
[----:B------:R-:W-:Y:S04]  /*1c90*/  @P0 STS [R69+0x2080], R50 ;  /* 0x0020803245000388 */ /* 0x000fe80000000800 */
[----:B------:R-:W-:Y:S04]  /*1ca0*/  @P0 STS [R69+0x20c0], R66 ;  /* 0x0020c04245000388 */ /* 0x000fe80000000800 */
[----:B------:R-:W-:Y:S06]  /*1cb0*/  BAR.SYNC.DEFER_BLOCKING 0x0 ;  /* 0x0000000000007b1d */ /* 0x000fec0000010000 */
[----:B------:R-:W0:Y:S04]  /*1cc0*/  @!P3 LDS R15, [R84.X4+0x2000] ;  /* 0x00200000540fb984 */ /* 0x000e280000004800 */
[----:B0-----:R-:W0:Y:S02]  /*1cd0*/  SHFL.BFLY PT, R40, R15, 0x1, 0x1f ;  /* 0x0c201f000f287f89 */ /* 0x001e2400000e0000 */
[----:B0-----:R-:W-:-:S05]  /*1ce0*/  FADD R51, R15, R40 ;  /* 0x000000280f337221 */ /* 0x001fca0000000000 */
[----:B------:R0:W-:Y:S01]  /*1cf0*/  @P1 STS [R84.X4+0x2000], R51 ;  /* 0x0020003354001388 */ /* 0x0001e20000004800 */
[----:B------:R-:W-:-:S03]  /*1d00*/  IMAD.WIDE R48, R17, 0x2, R104 ;  /* 0x0000000211307825 */ /* 0x000fc600078e0268 */
[----:B------:R-:W-:Y:S01]  /*1d10*/  BAR.SYNC.DEFER_BLOCKING 0x0 ;  /* 0x0000000000007b1d */ /* 0x000fe20000010000 */
[----:B------:R-:W-:-:S04]  /*1d20*/  IMAD.WIDE R46, R17, 0x2, R102 ;  /* 0x00000002112e7825 */ /* 0x000fc800078e0266 */
[----:B------:R-:W-:-:S04]  /*1d30*/  IMAD.WIDE R44, R17, 0x2, R100 ;  /* 0x00000002112c7825 */ /* 0x000fc800078e0264 */
[----:B------:R-:W-:-:S04]  /*1d40*/  IMAD.WIDE R42, R17, 0x2, R98 ;  /* 0x00000002112a7825 */ /* 0x000fc800078e0262 */
[----:B------:R-:W-:-:S04]  /*1d50*/  IMAD.WIDE R40, R17, 0x2, R96 ;  /* 0x0000000211287825 */ /* 0x000fc800078e0260 */
[----:B------:R-:W-:-:S04]  /*1d60*/  IMAD.WIDE R60, R17, 0x2, R94 ;  /* 0x00000002113c7825 */ /* 0x000fc800078e025e */
[C---:B0-----:R-:W-:Y:S01]  /*1d70*/  IMAD.WIDE R50, R17.reuse, 0x2, R92 ;  /* 0x0000000211327825 */ /* 0x041fe200078e025c */
[----:B------:R0:W2:Y:S04]  /*1d80*/  LDG.E.U16 R63, [R48.64] ;  /* 0x00000004303f7981 */ /* 0x0000a8000c1e1500 */
[----:B------:R-:W3:Y:S04]  /*1d90*/  LDG.E.U16 R47, [R46.64] ;  /* 0x000000042e2f7981 */ /* 0x000ee8000c1e1500 */
[----:B------:R-:W4:Y:S01]  /*1da0*/  LDG.E.U16 R45, [R44.64] ;  /* 0x000000042c2d7981 */ /* 0x000f22000c1e1500 */
[----:B0-----:R-:W-:-:S03]  /*1db0*/  IMAD.WIDE R48, R17, 0x2, R90 ;  /* 0x0000000211307825 */ /* 0x001fc600078e025a */
[----:B------:R-:W5:Y:S04]  /*1dc0*/  LDG.E.U16 R43, [R42.64] ;  /* 0x000000042a2b7981 */ /* 0x000f68000c1e1500 */
[----:B------:R0:W5:Y:S04]  /*1dd0*/  LDG.E.U16 R41, [R40.64] ;  /* 0x0000000428297981 */ /* 0x000168000c1e1500 */
[----:B------:R-:W5:Y:S04]  /*1de0*/  LDG.E.U16 R61, [R60.64] ;  /* 0x000000043c3d7981 */ /* 0x000f68000c1e1500 */
[----:B------:R-:W5:Y:S04]  /*1df0*/  LDG.E.U16 R89, [R50.64] ;  /* 0x0000000432597981 */ /* 0x000f68000c1e1500 */
[----:B------:R-:W5:Y:S01]  /*1e00*/  LDG.E.U16 R123, [R48.64] ;  /* 0x00000004307b7981 */ /* 0x000f62000c1e1500 */
[----:B------:R-:W-:-:S02]  /*1e10*/  F2FP.PACK_AB R66, R57, R56 ;  /* 0x000000383942723e */ /* 0x000fc400000000ff */
[----:B------:R-:W-:Y:S01]  /*1e20*/  F2FP.PACK_AB R122, R59, R58 ;  /* 0x0000003a3b7a723e */ /* 0x000fe200000000ff */
[----:B------:R-:W-:Y:S04]  /*1e30*/  LDS R57, [R70+0x2080] ;  /* 0x0020800046397984 */ /* 0x000fe80000000800 */
[----:B------:R-:W-:Y:S04]  /*1e40*/  LDS R59, [R70+0x2000] ;  /* 0x00200000463b7984 */ /* 0x000fe80000000800 */
[----:B------:R-:W-:Y:S04]  /*1e50*/  LDS R58, [R70+0x2040] ;  /* 0x00204000463a7984 */ /* 0x000fe80000000800 */
[----:B------:R-:W-:Y:S04]  /*1e60*/  LDS R56, [R70+0x20c0] ;  /* 0x0020c00046387984 */ /* 0x000fe80000000800 */
[----:B------:R-:W-:Y:S01]  /*1e70*/  BAR.SYNC.DEFER_BLOCKING 0x0 ;  /* 0x0000000000007b1d */ /* 0x000fe20000010000 */
[----:B------:R-:W-:-:S02]  /*1e80*/  F2FP.PACK_AB R62, R65, R62 ;  /* 0x0000003e413e723e */ /* 0x000fc400000000ff */
[----:B------:R-:W-:Y:S01]  /*1e90*/  F2FP.PACK_AB R64, R67, R64 ;  /* 0x000000404340723e */ /* 0x000fe200000000ff */
[----:B0-----:R-:W-:Y:S01]  /*1ea0*/  FADD R40, -R53, R88 ;  /* 0x0000005835287221 */ /* 0x001fe20000000100 */
[----:B------:R-:W-:-:S04]  /*1eb0*/  IADD3 R9, R9, 0x10, RZ ;  /* 0x0000001009097810 */ /* 0x000fc80007ffe0ff */
[----:B------:R-:W-:Y:S02]  /*1ec0*/  ISETP.GE.AND P4, PT, R9, c[0x0][0x1d0], PT ;  /* 0x0000740009007a0c */ /* 0x000fe40003f86270 */
[----:B------:R-:W-:Y:S01]  /*1ed0*/  MOV R88, R53 ;  /* 0x0000003500587202 */ /* 0x000fe20000000f00 */
[----:B--2---:R-:W-:Y:S04]  /*1ee0*/  STS.U16 [R68+0x2000], R63 ;  /* 0x0020003f44007388 */ /* 0x004fe80000000400 */
[----:B---3--:R-:W-:Y:S04]  /*1ef0*/  STS.U16 [R68+0x2200], R47 ;  /* 0x0022002f44007388 */ /* 0x008fe80000000400 */
[----:B----4-:R-:W-:Y:S04]  /*1f00*/  STS.U16 [R68+0x2400], R45 ;  /* 0x0024002d44007388 */ /* 0x010fe80000000400 */
[----:B-----5:R-:W-:Y:S04]  /*1f10*/  STS.U16 [R68+0x2600], R43 ;  /* 0x0026002b44007388 */ /* 0x020fe80000000400 */
[----:B------:R-:W-:Y:S04]  /*1f20*/  STS.U16 [R68+0x2800], R41 ;  /* 0x0028002944007388 */ /* 0x000fe80000000400 */
[----:B------:R0:W-:Y:S04]  /*1f30*/  STS.U16 [R68+0x2a00], R61 ;  /* 0x002a003d44007388 */ /* 0x0001e80000000400 */
[----:B------:R-:W-:Y:S04]  /*1f40*/  STS.U16 [R68+0x2c00], R89 ;  /* 0x002c005944007388 */ /* 0x000fe80000000400 */
[----:B------:R-:W-:Y:S04]  /*1f50*/  STS.U16 [R68+0x2e00], R123 ;  /* 0x002e007b44007388 */ /* 0x000fe80000000400 */
[----:B------:R-:W-:Y:S04]  /*1f60*/  STS [R23+0x3000], R66 ;  /* 0x0030004217007388 */ /* 0x000fe80000000800 */
[----:B------:R-:W-:Y:S04]  /*1f70*/  STS [R23+0x3100], R122 ;  /* 0x0031007a17007388 */ /* 0x000fe80000000800 */
[----:B------:R1:W-:Y:S04]  /*1f80*/  STS [R23+0x3200], R62 ;  /* 0x0032003e17007388 */ /* 0x0003e80000000800 */
[----:B------:R-:W-:Y:S04]  /*1f90*/  STS [R23+0x3300], R64 ;  /* 0x0033004017007388 */ /* 0x000fe80000000800 */
[----:B------:R-:W-:Y:S01]  /*1fa0*/  BAR.SYNC.DEFER_BLOCKING 0x0 ;  /* 0x0000000000007b1d */ /* 0x000fe20000010000 */
[----:B0-----:R-:W-:-:S02]  /*1fb0*/  FMUL R61, R40, 1.4426950216293334961 ;  /* 0x3fb8aa3b283d7820 */ /* 0x001fc40000400000 */
[----:B------:R-:W-:-:S04]  /*1fc0*/  FADD R40, -R52, R87 ;  /* 0x0000005734287221 */ /* 0x000fc80000000100 */
[----:B------:R-:W-:Y:S02]  /*1fd0*/  FMUL R60, R40, 1.4426950216293334961 ;  /* 0x3fb8aa3b283c7820 */ /* 0x000fe40000400000 */
[----:B-1----:R-:W-:-:S04]  /*1fe0*/  FADD R62, -R55, R86 ;  /* 0x00000056373e7221 */ /* 0x002fc80000000100 */
[----:B------:R-:W-:Y:S02]  /*1ff0*/  FMUL R63, R62, 1.4426950216293334961 ;  /* 0x3fb8aa3b3e3f7820 */ /* 0x000fe40000400000 */
[----:B------:R-:W-:Y:S01]  /*2000*/  FADD R62, -R54, R85 ;  /* 0x00000055363e7221 */ /* 0x000fe20000000100 */
[----:B------:R-:W-:Y:S04]  /*2010*/  LDSM.16.M88.4 R44, [R21+0x2000] ;  /* 0x00200000152c783b */ /* 0x000fe80000000200 */
[----:B------:R-:W0:Y:S04]  /*2020*/  LDSM.16.M88.4 R40, [R22+0x3200] ;  /* 0x003200001628783b */ /* 0x000e280000000200 */
[----:B------:R-:W1:Y:S01]  /*2030*/  LDSM.16.M88.4 R48, [R22+0x3000] ;  /* 0x003000001630783b */ /* 0x000e620000000200 */
[----:B------:R-:W-:Y:S01]  /*2040*/  FMUL R62, R62, 1.4426950216293334961 ;  /* 0x3fb8aa3b3e3e7820 */ /* 0x000fe20000400000 */
[----:B------:R-:W2:Y:S08]  /*2050*/  MUFU.EX2 R63, R63 ;  /* 0x0000003f003f7308 */ /* 0x000eb00000000800 */
[----:B------:R-:W3:Y:S08]  /*2060*/  MUFU.EX2 R62, R62 ;  /* 0x0000003e003e7308 */ /* 0x000ef00000000800 */
[----:B------:R-:W4:Y:S08]  /*2070*/  MUFU.EX2 R61, R61 ;  /* 0x0000003d003d7308 */ /* 0x000f300000000800 */
[----:B------:R-:W5:Y:S01]  /*2080*/  MUFU.EX2 R60, R60 ;  /* 0x0000003c003c7308 */ /* 0x000f620000000800 */
[----:B--2---:R-:W-:-:S02]  /*2090*/  FMUL R28, R63, R28 ;  /* 0x0000001c3f1c7220 */ /* 0x004fc40000400000 */
[C---:B------:R-:W-:Y:S02]  /*20a0*/  FMUL R29, R63.reuse, R29 ;  /* 0x0000001d3f1d7220 */ /* 0x040fe40000400000 */
[C---:B---3--:R-:W-:Y:S02]  /*20b0*/  FMUL R30, R62.reuse, R30 ;  /* 0x0000001e3e1e7220 */ /* 0x048fe40000400000 */
[C---:B------:R-:W-:Y:S02]  /*20c0*/  FMUL R31, R62.reuse, R31 ;  /* 0x0000001f3e1f7220 */ /* 0x040fe40000400000 */
[C---:B------:R-:W-:Y:S02]  /*20d0*/  FMUL R32, R63.reuse, R32 ;  /* 0x000000203f207220 */ /* 0x040fe40000400000 */
[----:B------:R-:W-:Y:S02]  /*20e0*/  FMUL R33, R63, R33 ;  /* 0x000000213f217220 */ /* 0x000fe40000400000 */
[----:B------:R-:W-:-:S02]  /*20f0*/  FMUL R34, R62, R34 ;  /* 0x000000223e227220 */ /* 0x000fc40000400000 */
[----:B------:R-:W-:Y:S02]  /*2100*/  FMUL R35, R62, R35 ;  /* 0x000000233e237220 */ /* 0x000fe40000400000 */
[C---:B----4-:R-:W-:Y:S02]  /*2110*/  FMUL R24, R61.reuse, R24 ;  /* 0x000000183d187220 */ /* 0x050fe40000400000 */
[C---:B------:R-:W-:Y:S02]  /*2120*/  FMUL R25, R61.reuse, R25 ;  /* 0x000000193d197220 */ /* 0x040fe40000400000 */
[C---:B-----5:R-:W-:Y:S02]  /*2130*/  FMUL R26, R60.reuse, R26 ;  /* 0x0000001a3c1a7220 */ /* 0x060fe40000400000 */
[----:B------:R-:W-:Y:S02]  /*2140*/  FMUL R27, R60, R27 ;  /* 0x0000001b3c1b7220 */ /* 0x000fe40000400000 */
[----:B------:R-:W-:-:S02]  /*2150*/  FMUL R36, R61, R36 ;  /* 0x000000243d247220 */ /* 0x000fc40000400000 */
[C---:B------:R-:W-:Y:S02]  /*2160*/  FMUL R37, R61.reuse, R37 ;  /* 0x000000253d257220 */ /* 0x040fe40000400000 */
[C---:B------:R-:W-:Y:S02]  /*2170*/  FMUL R38, R60.reuse, R38 ;  /* 0x000000263c267220 */ /* 0x040fe40000400000 */
[C---:B------:R-:W-:Y:S01]  /*2180*/  FMUL R39, R60.reuse, R39 ;  /* 0x000000273c277220 */ /* 0x040fe20000400000 */
[----:B0-----:R-:W-:Y:S01]  /*2190*/  HMMA.16816.F32 R28, R40, R44, R28 ;  /* 0x0000002c281c723c */ /* 0x001fe2000000181c */
[----:B------:R-:W-:Y:S01]  /*21a0*/  FFMA R82, R61, R82, R59 ;  /* 0x000000523d527223 */ /* 0x000fe2000000003b */
[----:B------:R-:W-:Y:S01]  /*21b0*/  MOV R86, R55 ;  /* 0x0000003700567202 */ /* 0x000fe20000000f00 */
[----:B------:R-:W-:-:S05]  /*21c0*/  FFMA R81, R60, R81, R58 ;  /* 0x000000513c517223 */ /* 0x000fca000000003a */
[----:B------:R-:W-:Y:S01]  /*21d0*/  HMMA.16816.F32 R32, R40, R46, R32 ;  /* 0x0000002e2820723c */ /* 0x000fe20000001820 */
[----:B------:R-:W-:Y:S02]  /*21e0*/  FFMA R80, R63, R80, R57 ;  /* 0x000000503f507223 */ /* 0x000fe40000000039 */
[----:B------:R-:W-:-:S04]  /*21f0*/  FFMA R79, R62, R79, R56 ;  /* 0x0000004f3e4f7223 */ /* 0x000fc80000000038 */
[----:B------:R-:W-:Y:S01]  /*2200*/  IMAD.MOV.U32 R40, RZ, RZ, 0x10 ;  /* 0x00000010ff287424 */ /* 0x000fe200078e00ff */
[----:B-1----:R-:W-:Y:S01]  /*2210*/  HMMA.16816.F32 R24, R48, R44, R24 ;  /* 0x0000002c3018723c */ /* 0x002fe20000001818 */
[----:B------:R-:W-:Y:S02]  /*2220*/  IMAD.MOV.U32 R87, RZ, RZ, R52 ;  /* 0x000000ffff577224 */ /* 0x000fe400078e0034 */
[C---:B------:R-:W-:Y:S02]  /*2230*/  IMAD R17, R40.reuse, c[0x0][0x1b4], R17 ;  /* 0x00006d0028117a24 */ /* 0x040fe400078e0211 */
[----:B------:R-:W-:-:S03]  /*2240*/  IMAD R19, R40, c[0x0][0x1a4], R19 ;  /* 0x0000690028137a24 */ /* 0x000fc600078e0213 */
[----:B------:R-:W-:Y:S01]  /*2250*/  HMMA.16816.F32 R36, R48, R46, R36 ;  /* 0x0000002e3024723c */ /* 0x000fe20000001824 */
[----:B------:R-:W-:Y:S01]  /*2260*/  IMAD.MOV.U32 R85, RZ, RZ, R54 ;  /* 0x000000ffff557224 */ /* 0x000fe200078e0036 */
[----:B------:R-:W-:Y:S06]  /*2270*/  @!P4 BRA `(.L_x_1) ;  /* 0xffffeff00000c947 */ /* 0x000fec000383ffff */
.L_x_0:
[----:B------:R-:W-:-:S13]  /*2280*/  NOP ;  /* 0x0000000000007918 */ /* 0x000fda0000000000 */
[C---:B------:R-:W-:Y:S01]  /*2290*/  LEA R46, R7.reuse, R20, 0x3 ;  /* 0x00000014072e7211 */ /* 0x040fe200078e18ff */
[----:B------:R-:W-:Y:S01]  /*22a0*/  IMAD.MOV.U32 R71, RZ, RZ, R24 ;  /* 0x000000ffff477224 */ /* 0x000fe200078e0018 */
[-C--:B------:R-:W-:Y:S01]  /*22b0*/  LEA R40, P1, R10, R3.reuse, 0x1 ;  /* 0x000000030a287211 */ /* 0x080fe200078208ff */
[----:B------:R-:W-:Y:S01]  /*22c0*/  IMAD.MOV.U32 R67, RZ, RZ, R36 ;  /* 0x000000ffff437224 */ /* 0x000fe200078e0024 */
[-C--:B------:R-:W-:Y:S01]  /*22d0*/  LEA R42, P0, R8, R3.reuse, 0x1 ;  /* 0x00000003082a7211 */ /* 0x080fe200078008ff */
[C---:B------:R-:W-:Y:S01]  /*22e0*/  IMAD R48, R7.reuse, 0x8, R46 ;  /* 0x0000000807307824 */ /* 0x040fe200078e022e */
[----:B------:R-:W-:Y:S01]  /*22f0*/  LEA.HI.X.SX32 R41, R10, R6, 0x1, P1 ;  /* 0x000000060a297211 */ /* 0x000fe200008f0eff */
[----:B------:R-:W-:Y:S01]  /*2300*/  IMAD.MOV.U32 R76, RZ, RZ, R26 ;  /* 0x000000ffff4c7224 */ /* 0x000fe200078e001a */
[-C--:B------:R-:W-:Y:S01]  /*2310*/  LEA R22, P3, R12, R3.reuse, 0x1 ;  /* 0x000000030c167211 */ /* 0x080fe200078608ff */
[----:B------:R-:W-:Y:S01]  /*2320*/  IMAD.MOV.U32 R68, RZ, RZ, R28 ;  /* 0x000000ffff447224 */ /* 0x000fe200078e001c */
[C---:B------:R-:W-:Y:S01]  /*2330*/  LEA R10, R7.reuse, R48, 0x3 ;  /* 0x00000030070a7211 */ /* 0x040fe200078e18ff */
[----:B------:R-:W-:Y:S01]  /*2340*/  IMAD.MOV.U32 R72, RZ, RZ, R38 ;  /* 0x000000ffff487224 */ /* 0x000fe200078e0026 */
[-C--:B------:R-:W-:Y:S01]  /*2350*/  LEA.HI.X.SX32 R43, R8, R6.reuse, 0x1, P0 ;  /* 0x00000006082b7211 */ /* 0x080fe200000f0eff */
[----:B------:R-:W-:Y:S01]  /*2360*/  BAR.SYNC.DEFER_BLOCKING 0x0 ;  /* 0x0000000000007b1d */ /* 0x000fe20000010000 */
[----:B------:R-:W-:Y:S01]  /*2370*/  LEA.HI.X.SX32 R23, R12, R6, 0x1, P3 ;  /* 0x000000060c177211 */ /* 0x000fe200018f0eff */
[----:B------:R-:W-:Y:S01]  /*2380*/  IMAD R50, R7, 0x8, R10 ;  /* 0x0000000807327824 */ /* 0x000fe200078e020a */
[----:B------:R-:W-:-:S02]  /*2390*/  LEA R44, P0, R14, R3, 0x1 ;  /* 0x000000030e2c7211 */ /* 0x000fc400078008ff */
[-C--:B------:R-:W-:Y:S02]  /*23a0*/  LEA R12, P1, R16, R3.reuse, 0x1 ;  /* 0x00000003100c7211 */ /* 0x080fe400078208ff */
[C---:B------:R-:W-:Y:S02]  /*23b0*/  LEA R56, R7.reuse, R50, 0x3 ;  /* 0x0000003207387211 */ /* 0x040fe400078e18ff */
[----:B------:R-:W-:Y:S02]  /*23c0*/  LEA R8, P3, R18, R3, 0x1 ;  /* 0x0000000312087211 */ /* 0x000fe400078608ff */
[-C--:B------:R-:W-:Y:S01]  /*23d0*/  LEA.HI.X.SX32 R45, R14, R6.reuse, 0x1, P0 ;  /* 0x000000060e2d7211 */ /* 0x080fe200000f0eff */
[----:B------:R-:W-:Y:S01]  /*23e0*/  IMAD R62, R7, 0x8, R56 ;  /* 0x00000008073e7824 */ /* 0x000fe200078e0238 */
[-C--:B------:R-:W-:Y:S02]  /*23f0*/  LEA.HI.X.SX32 R13, R16, R6.reuse, 0x1, P1 ;  /* 0x00000006100d7211 */ /* 0x080fe400008f0eff */
[----:B------:R-:W-:-:S02]  /*2400*/  LEA.HI.X.SX32 R9, R18, R6, 0x1, P3 ;  /* 0x0000000612097211 */ /* 0x000fc400018f0eff */
[C---:B------:R-:W-:Y:S02]  /*2410*/  LEA R64, R7.reuse, R62, 0x3 ;  /* 0x0000003e07407211 */ /* 0x040fe400078e18ff */
[-C--:B------:R-:W-:Y:S02]  /*2420*/  LEA R18, P0, R20, R3.reuse, 0x1 ;  /* 0x0000000314127211 */ /* 0x080fe400078008ff */
[-C--:B------:R-:W-:Y:S01]  /*2430*/  LEA R16, P1, R46, R3.reuse, 0x1 ;  /* 0x000000032e107211 */ /* 0x080fe200078208ff */
[----:B------:R-:W-:Y:S01]  /*2440*/  IMAD R66, R7, 0x8, R64 ;  /* 0x0000000807427824 */ /* 0x000fe200078e0240 */
[----:B------:R-:W-:Y:S02]  /*2450*/  LEA R14, P3, R48, R3, 0x1 ;  /* 0x00000003300e7211 */ /* 0x000fe400078608ff */
[-C--:B------:R-:W-:Y:S02]  /*2460*/  LEA.HI.X.SX32 R19, R20, R6.reuse, 0x1, P0 ;  /* 0x0000000614137211 */ /* 0x080fe400000f0eff */
[----:B------:R-:W-:-:S02]  /*2470*/  LEA.HI.X.SX32 R17, R46, R6, 0x1, P1 ;  /* 0x000000062e117211 */ /* 0x000fc400008f0eff */
[-C--:B------:R-:W-:Y:S02]  /*2480*/  LEA.HI.X.SX32 R15, R48, R6.reuse, 0x1, P3 ;  /* 0x00000006300f7211 */ /* 0x080fe400018f0eff */
[-C--:B------:R-:W-:Y:S02]  /*2490*/  LEA R46, P1, R50, R3.reuse, 0x1 ;  /* 0x00000003322e7211 */ /* 0x080fe400078208ff */
[-C--:B------:R-:W-:Y:S02]  /*24a0*/  LEA R20, P3, R56, R3.reuse, 0x1 ;  /* 0x0000000338147211 */ /* 0x080fe400078608ff */
[----:B------:R-:W-:Y:S02]  /*24b0*/  LEA R48, P0, R10, R3, 0x1 ;  /* 0x000000030a307211 */ /* 0x000fe400078008ff */
[-C--:B------:R-:W-:Y:S02]  /*24c0*/  LEA.HI.X.SX32 R47, R50, R6.reuse, 0x1, P1 ;  /* 0x00000006322f7211 */ /* 0x080fe400008f0eff */
[----:B------:R-:W-:-:S02]  /*24d0*/  LEA.HI.X.SX32 R21, R56, R6, 0x1, P3 ;  /* 0x0000000638157211 */ /* 0x000fc400018f0eff */
[----:B------:R-:W-:Y:S02]  /*24e0*/  LEA R7, R7, R66, 0x3 ;  /* 0x0000004207077211 */ /* 0x000fe400078e18ff */
[-C--:B------:R-:W-:Y:S02]  /*24f0*/  LEA R56, P1, R64, R3.reuse, 0x1 ;  /* 0x0000000340387211 */ /* 0x080fe400078208ff */
[-C--:B------:R-:W-:Y:S01]  /*2500*/  LEA.HI.X.SX32 R49, R10, R6.reuse, 0x1, P0 ;  /* 0x000000060a317211 */ /* 0x080fe200000f0eff */
[----:B------:R-:W-:Y:S01]  /*2510*/  FMUL R10, R79, 8388608 ;  /* 0x4b0000004f0a7820 */ /* 0x000fe20000400000 */
[-C--:B------:R-:W-:Y:S02]  /*2520*/  LEA R58, P0, R62, R3.reuse, 0x1 ;  /* 0x000000033e3a7211 */ /* 0x080fe400078008ff */
[-C--:B------:R-:W-:Y:S02]  /*2530*/  LEA R50, P3, R66, R3.reuse, 0x1 ;  /* 0x0000000342327211 */ /* 0x080fe400078608ff */
[----:B------:R-:W-:Y:S01]  /*2540*/  LEA R60, P4, R7, R3, 0x1 ;  /* 0x00000003073c7211 */ /* 0x000fe200078808ff */
[----:B------:R-:W-:Y:S01]  /*2550*/  FMUL R3, R82, 8388608 ;  /* 0x4b00000052037820 */ /* 0x000fe20000400000 */
[----:B------:R-:W-:Y:S01]  /*2560*/  LEA.HI.X.SX32 R57, R64, R6, 0x1, P1 ;  /* 0x0000000640397211 */ /* 0x000fe200008f0eff */
[----:B------:R-:W-:Y:S01]  /*2570*/  IMAD.MOV.U32 R64, RZ, RZ, R32 ;  /* 0x000000ffff407224 */ /* 0x000fe200078e0020 */
[----:B------:R-:W-:-:S02]  /*2580*/  FSETP.GEU.AND P1, PT, R82, 1.175494350822287508e-38, PT ;  /* 0x008000005200780b */ /* 0x000fc40003f2e000 */
[----:B------:R-:W-:Y:S02]  /*2590*/  LEA.HI.X.SX32 R61, R7, R6, 0x1, P4 ;  /* 0x00000006073d7211 */ /* 0x000fe400020f0eff */
[----:B------:R-:W-:Y:S02]  /*25a0*/  FSEL R3, R3, R82, !P1 ;  /* 0x0000005203037208 */ /* 0x000fe40004800000 */
[-C--:B------:R-:W-:Y:S02]  /*25b0*/  LEA.HI.X.SX32 R59, R62, R6.reuse, 0x1, P0 ;  /* 0x000000063e3b7211 */ /* 0x080fe400000f0eff */
[----:B------:R-:W-:Y:S02]  /*25c0*/  IADD3 R7, R3, -0x3f3504f3, RZ ;  /* 0xc0cafb0d03077810 */ /* 0x000fe40007ffe0ff */
[----:B------:R-:W-:Y:S02]  /*25d0*/  MOV R69, R25 ;  /* 0x0000001900457202 */ /* 0x000fe40000000f00 */
[----:B------:R-:W-:Y:S01]  /*25e0*/  LOP3.LUT R62, R7, 0xff800000, RZ, 0xc0, !PT ;  /* 0xff800000073e7812 */ /* 0x000fe200078ec0ff */
[----:B------:R-:W-:Y:S01]  /*25f0*/  FMUL R7, R80, 8388608 ;  /* 0x4b00000050077820 */ /* 0x000fe20000400000 */
[----:B------:R-:W-:Y:S01]  /*2600*/  LEA.HI.X.SX32 R51, R66, R6, 0x1, P3 ;  /* 0x0000000642337211 */ /* 0x000fe200018f0eff */
[C---:B------:R-:W-:Y:S01]  /*2610*/  FMUL R6, R81.reuse, 8388608 ;  /* 0x4b00000051067820 */ /* 0x040fe20000400000 */
[----:B------:R-:W0:Y:S01]  /*2620*/  I2F R25, R62 ;  /* 0x0000003e00197306 */ /* 0x000e220000201400 */
[----:B------:R-:W-:-:S02]  /*2630*/  FSETP.GEU.AND P3, PT, R81, 1.175494350822287508e-38, PT ;  /* 0x008000005100780b */ /* 0x000fc40003f6e000 */
[----:B------:R-:W-:Y:S02]  /*2640*/  FSETP.GEU.AND P4, PT, R80, 1.175494350822287508e-38, PT ;  /* 0x008000005000780b */ /* 0x000fe40003f8e000 */
[----:B------:R-:W-:Y:S02]  /*2650*/  FSETP.GEU.AND P5, PT, R79, 1.175494350822287508e-38, PT ;  /* 0x008000004f00780b */ /* 0x000fe40003fae000 */
[----:B------:R-:W-:Y:S02]  /*2660*/  FSEL R6, R6, R81, !P3 ;  /* 0x0000005106067208 */ /* 0x000fe40005800000 */
[----:B------:R-:W-:Y:S02]  /*2670*/  FSEL R7, R7, R80, !P4 ;  /* 0x0000005007077208 */ /* 0x000fe40006000000 */
[----:B------:R-:W-:Y:S02]  /*2680*/  FSEL R10, R10, R79, !P5 ;  /* 0x0000004f0a0a7208 */ /* 0x000fe40006800000 */
[----:B------:R-:W-:-:S02]  /*2690*/  FSEL R24, RZ, -23, P1 ;  /* 0xc1b80000ff187808 */ /* 0x000fc40000800000 */
[----:B------:R-:W-:Y:S02]  /*26a0*/  IADD3 R63, R6, -0x3f3504f3, RZ ;  /* 0xc0cafb0d063f7810 */ /* 0x000fe40007ffe0ff */
[----:B------:R-:W-:Y:S01]  /*26b0*/  MOV R74, R27 ;  /* 0x0000001b004a7202 */ /* 0x000fe20000000f00 */
[----:B0-----:R-:W-:Y:S01]  /*26c0*/  FFMA.FTZ R24, R25, 1.1920928955078125e-07, R24 ;  /* 0x3400000019187823 */ /* 0x001fe20000010018 */
[----:B------:R-:W-:Y:S02]  /*26d0*/  IADD3 R36, R7, -0x3f3504f3, RZ ;  /* 0xc0cafb0d07247810 */ /* 0x000fe40007ffe0ff */
[----:B------:R-:W-:Y:S02]  /*26e0*/  IADD3 R27, R10, -0x3f3504f3, RZ ;  /* 0xc0cafb0d0a1b7810 */ /* 0x000fe40007ffe0ff */
[----:B------:R-:W-:Y:S02]  /*26f0*/  FSETP.GT.AND P0, PT, |R79|, 8.50705917302346158658e+37, PT ;  /* 0x7e8000004f00780b */ /* 0x000fe40003f04200 */
[----:B------:R-:W-:-:S02]  /*2700*/  LOP3.LUT R63, R63, 0xff800000, RZ, 0xc0, !PT ;  /* 0xff8000003f3f7812 */ /* 0x000fc400078ec0ff */
[----:B------:R-:W-:Y:S02]  /*2710*/  LOP3.LUT R36, R36, 0xff800000, RZ, 0xc0, !PT ;  /* 0xff80000024247812 */ /* 0x000fe400078ec0ff */
[----:B------:R-:W-:Y:S01]  /*2720*/  MOV R66, R29 ;  /* 0x0000001d00427202 */ /* 0x000fe20000000f00 */
[----:B------:R0:W1:Y:S01]  /*2730*/  I2F R26, R63 ;  /* 0x0000003f001a7306 */ /* 0x0000620000201400 */
[----:B------:R-:W-:Y:S02]  /*2740*/  FSEL R25, RZ, -23, P3 ;  /* 0xc1b80000ff197808 */ /* 0x000fe40001800000 */
[----:B------:R-:W-:Y:S02]  /*2750*/  LOP3.LUT R29, R27, 0xff800000, RZ, 0xc0, !PT ;  /* 0xff8000001b1d7812 */ /* 0x000fe400078ec0ff */
[----:B------:R-:W-:Y:S01]  /*2760*/  FSETP.GT.AND P3, PT, |R80|, 8.50705917302346158658e+37, PT ;  /* 0x7e8000005000780b */ /* 0x000fe20003f64200 */
[----:B------:R-:W-:Y:S01]  /*2770*/  @P0 FMUL R35, R35, 0.25 ;  /* 0x3e80000023230820 */ /* 0x000fe20000400000 */
[C---:B------:R-:W-:Y:S01]  /*2780*/  FSETP.GEU.AND P1, PT, |R79|.reuse, 1.175494350822287508e-38, PT ;  /* 0x008000004f00780b */ /* 0x040fe20003f2e200 */
[----:B------:R-:W2:Y:S01]  /*2790*/  I2F R28, R36 ;  /* 0x00000024001c7306 */ /* 0x000ea20000201400 */
[----:B------:R-:W-:Y:S01]  /*27a0*/  MOV R65, R37 ;  /* 0x0000002500417202 */ /* 0x000fe20000000f00 */
[----:B------:R-:W-:Y:S01]  /*27b0*/  @P0 FMUL R79, R79, 0.25 ;  /* 0x3e8000004f4f0820 */ /* 0x000fe20000400000 */
[----:B------:R-:W-:Y:S01]  /*27c0*/  MOV R37, R31 ;  /* 0x0000001f00257202 */ /* 0x000fe20000000f00 */
[----:B------:R-:W-:Y:S01]  /*27d0*/  @P0 FMUL R34, R34, 0.25 ;  /* 0x3e80000022220820 */ /* 0x000fe20000400000 */
[----:B------:R-:W-:-:S02]  /*27e0*/  FSEL R27, RZ, -23, P4 ;  /* 0xc1b80000ff1b7808 */ /* 0x000fc40002000000 */
[----:B------:R-:W-:Y:S01]  /*27f0*/  FSETP.GEU.AND P4, PT, |R80|, 1.175494350822287508e-38, PT ;  /* 0x008000005000780b */ /* 0x000fe20003f8e200 */
[----:B------:R3:W4:Y:S01]  /*2800*/  I2F R31, R29 ;  /* 0x0000001d001f7306 */ /* 0x0007220000201400 */
[----:B------:R-:W-:Y:S01]  /*2810*/  MOV R70, R39 ;  /* 0x0000002700467202 */ /* 0x000fe20000000f00 */
[----:B------:R-:W-:Y:S01]  /*2820*/  IMAD.MOV.U32 R39, RZ, RZ, R30 ;  /* 0x000000ffff277224 */ /* 0x000fe200078e001e */
[----:B------:R-:W-:Y:S01]  /*2830*/  FSEL R30, RZ, -23, P5 ;  /* 0xc1b80000ff1e7808 */ /* 0x000fe20002800000 */
[----:B------:R-:W-:Y:S01]  /*2840*/  @P0 FMUL R37, R37, 0.25 ;  /* 0x3e80000025250820 */ /* 0x000fe20000400000 */
[----:B------:R-:W-:Y:S01]  /*2850*/  FSETP.GEU.AND P5, PT, |R82|, 1.175494350822287508e-38, PT ;  /* 0x008000005200780b */ /* 0x000fe20003fae200 */
[----:B------:R-:W-:Y:S01]  /*2860*/  @P3 FMUL R80, R80, 0.25 ;  /* 0x3e80000050503820 */ /* 0x000fe20000400000 */
[----:B------:R-:W-:Y:S01]  /*2870*/  LOP3.LUT R11, R11, 0x1c, R0, 0xf8, !PT ;  /* 0x0000001c0b0b7812 */ /* 0x000fe200078ef800 */
[----:B------:R-:W-:Y:S01]  /*2880*/  @P0 FMUL R39, R39, 0.25 ;  /* 0x3e80000027270820 */ /* 0x000fe20000400000 */
[----:B------:R-:W-:Y:S01]  /*2890*/  FSETP.GT.AND P0, PT, |R82|, 8.50705917302346158658e+37, PT ;  /* 0x7e8000005200780b */ /* 0x000fe20003f04200 */
[----:B------:R-:W-:Y:S01]  /*28a0*/  @!P1 FMUL R79, R79, 16777216 ;  /* 0x4b8000004f4f9820 */ /* 0x000fe20000400000 */
[----:B0-----:R-:W-:Y:S01]  /*28b0*/  IADD3 R63, R6, -R63, RZ ;  /* 0x8000003f063f7210 */ /* 0x001fe20007ffe0ff */
[----:B------:R-:W-:Y:S01]  /*28c0*/  @!P1 FMUL R35, R35, 16777216 ;  /* 0x4b80000023239820 */ /* 0x000fe20000400000 */
[----:B------:R-:W-:Y:S01]  /*28d0*/  IADD3 R62, R3, -R62, RZ ;  /* 0x8000003e033e7210 */ /* 0x000fe20007ffe0ff */
[----:B------:R-:W-:Y:S01]  /*28e0*/  @!P4 FMUL R80, R80, 16777216 ;  /* 0x4b8000005050c820 */ /* 0x000fe20000400000 */
[----:B------:R-:W0:Y:S01]  /*28f0*/  MUFU.RCP R32, R79 ;  /* 0x0000004f00207308 */ /* 0x000e220000001000 */
[----:B------:R-:W-:Y:S01]  /*2900*/  @!P1 FMUL R34, R34, 16777216 ;  /* 0x4b80000022229820 */ /* 0x000fe20000400000 */
[----:B---3--:R-:W-:Y:S01]  /*2910*/  IADD3 R29, R10, -R29, RZ ;  /* 0x8000001d0a1d7210 */ /* 0x008fe20007ffe0ff */
[----:B------:R-:W-:Y:S01]  /*2920*/  @!P1 FMUL R37, R37, 16777216 ;  /* 0x4b80000025259820 */ /* 0x000fe20000400000 */
[----:B------:R-:W-:Y:S01]  /*2930*/  LOP3.LUT R0, R0, 0x1c, RZ, 0xc0, !PT ;  /* 0x0000001c00007812 */ /* 0x000fe200078ec0ff */
[----:B------:R-:W-:Y:S01]  /*2940*/  @!P1 FMUL R39, R39, 16777216 ;  /* 0x4b80000027279820 */ /* 0x000fe20000400000 */
[----:B------:R-:W-:Y:S01]  /*2950*/  FSETP.GT.AND P1, PT, |R81|, 8.50705917302346158658e+37, PT ;  /* 0x7e8000005100780b */ /* 0x000fe20003f24200 */
[----:B-1----:R-:W-:-:S02]  /*2960*/  FFMA.FTZ R25, R26, 1.1920928955078125e-07, R25 ;  /* 0x340000001a197823 */ /* 0x002fc40000010019 */
[----:B--2---:R-:W-:Y:S02]  /*2970*/  FFMA.FTZ R26, R28, 1.1920928955078125e-07, R27 ;  /* 0x340000001c1a7823 */ /* 0x004fe4000001001b */
[----:B----4-:R-:W-:Y:S02]  /*2980*/  FFMA.FTZ R27, R31, 1.1920928955078125e-07, R30 ;  /* 0x340000001f1b7823 */ /* 0x010fe4000001001e */
[----:B------:R-:W1:Y:S01]  /*2990*/  MUFU.RCP R31, R80 ;  /* 0x00000050001f7308 */ /* 0x000e620000001000 */
[----:B------:R-:W-:Y:S02]  /*29a0*/  @P3 FMUL R33, R33, 0.25 ;  /* 0x3e80000021213820 */ /* 0x000fe40000400000 */
[----:B------:R-:W-:Y:S02]  /*29b0*/  @P3 FMUL R64, R64, 0.25 ;  /* 0x3e80000040403820 */ /* 0x000fe40000400000 */
[----:B------:R-:W-:Y:S02]  /*29c0*/  @P3 FMUL R66, R66, 0.25 ;  /* 0x3e80000042423820 */ /* 0x000fe40000400000 */
[----:B------:R-:W-:Y:S01]  /*29d0*/  @P3 FMUL R68, R68, 0.25 ;  /* 0x3e80000044443820 */ /* 0x000fe20000400000 */
[----:B------:R-:W-:Y:S01]  /*29e0*/  FSETP.GEU.AND P3, PT, |R81|, 1.175494350822287508e-38, PT ;  /* 0x008000005100780b */ /* 0x000fe20003f6e200 */
[----:B------:R-:W-:-:S02]  /*29f0*/  @P0 FMUL R82, R82, 0.25 ;  /* 0x3e80000052520820 */ /* 0x000fc40000400000 */
[----:B------:R-:W-:Y:S02]  /*2a00*/  @P1 FMUL R81, R81, 0.25 ;  /* 0x3e80000051511820 */ /* 0x000fe40000400000 */
[----:B------:R-:W-:Y:S02]  /*2a10*/  @!P4 FMUL R33, R33, 16777216 ;  /* 0x4b8000002121c820 */ /* 0x000fe40000400000 */
[----:B------:R-:W-:Y:S02]  /*2a20*/  @!P5 FMUL R82, R82, 16777216 ;  /* 0x4b8000005252d820 */ /* 0x000fe40000400000 */
[----:B0-----:R-:W-:Y:S02]  /*2a30*/  FMUL R28, R32, R35 ;  /* 0x00000023201c7220 */ /* 0x001fe40000400000 */
[----:B------:R-:W-:Y:S01]  /*2a40*/  @!P4 FMUL R64, R64, 16777216 ;  /* 0x4b8000004040c820 */ /* 0x000fe20000400000 */
[----:B------:R-:W0:Y:S01]  /*2a50*/  MUFU.RCP R38, R82 ;  /* 0x0000005200267308 */ /* 0x000e220000001000 */
[----:B------:R-:W-:-:S02]  /*2a60*/  @!P4 FMUL R66, R66, 16777216 ;  /* 0x4b8000004242c820 */ /* 0x000fc40000400000 */
[----:B------:R-:W-:Y:S01]  /*2a70*/  @!P4 FMUL R68, R68, 16777216 ;  /* 0x4b8000004444c820 */ /* 0x000fe20000400000 */
[----:B------:R-:W-:Y:S01]  /*2a80*/  ISETP.GE.U32.AND P4, PT, R7, 0x7f800000, PT ;  /* 0x7f8000000700780c */ /* 0x000fe20003f86070 */
[C---:B------:R-:W-:Y:S02]  /*2a90*/  FMUL R35, R32.reuse, R37 ;  /* 0x0000002520237220 */ /* 0x040fe40000400000 */
[----:B------:R-:W-:Y:S02]  /*2aa0*/  @!P3 FMUL R81, R81, 16777216 ;  /* 0x4b8000005151b820 */ /* 0x000fe40000400000 */
[----:B------:R-:W-:Y:S01]  /*2ab0*/  FMUL R30, R32, R34 ;  /* 0x00000022201e7220 */ /* 0x000fe20000400000 */
[----:B------:R-:W-:Y:S01]  /*2ac0*/  F2FP.PACK_AB R35, R28, R35 ;  /* 0x000000231c23723e */ /* 0x000fe200000000ff */
[----:B------:R-:W-:Y:S01]  /*2ad0*/  FMUL R37, R32, R39 ;  /* 0x0000002720257220 */ /* 0x000fe20000400000 */
[----:B------:R-:W-:Y:S01]  /*2ae0*/  LOP3.LUT R28, R11, 0x40, RZ, 0x3c, !PT ;  /* 0x000000400b1c7812 */ /* 0x000fe200078e3cff */
[----:B-1----:R-:W-:-:S02]  /*2af0*/  FMUL R32, R31, R33 ;  /* 0x000000211f207220 */ /* 0x002fc40000400000 */
[C---:B------:R-:W-:Y:S01]  /*2b00*/  FMUL R33, R31.reuse, R64 ;  /* 0x000000401f217220 */ /* 0x040fe20000400000 */
[----:B------:R-:W-:Y:S01]  /*2b10*/  F2FP.PACK_AB R30, R30, R37 ;  /* 0x000000251e1e723e */ /* 0x000fe200000000ff */
[----:B------:R-:W-:Y:S01]  /*2b20*/  FMUL R39, R31, R66 ;  /* 0x000000421f277220 */ /* 0x000fe20000400000 */
[----:B------:R-:W-:Y:S01]  /*2b30*/  LOP3.LUT R37, R11, 0x20, RZ, 0x3c, !PT ;  /* 0x000000200b257812 */ /* 0x000fe200078e3cff */
[----:B------:R-:W-:Y:S02]  /*2b40*/  FMUL R34, R31, R68 ;  /* 0x000000441f227220 */ /* 0x000fe40000400000 */
[----:B------:R-:W1:Y:S01]  /*2b50*/  MUFU.RCP R31, R81 ;  /* 0x00000051001f7308 */ /* 0x000e620000001000 */
[----:B------:R-:W-:Y:S01]  /*2b60*/  @P0 FMUL R69, R69, 0.25 ;  /* 0x3e80000045450820 */ /* 0x000fe20000400000 */
[----:B------:R-:W-:Y:S01]  /*2b70*/  F2FP.PACK_AB R32, R32, R39 ;  /* 0x000000272020723e */ /* 0x000fe200000000ff */
[----:B------:R-:W-:Y:S01]  /*2b80*/  @P0 FMUL R65, R65, 0.25 ;  /* 0x3e80000041410820 */ /* 0x000fe20000400000 */
[----:B------:R-:W-:Y:S01]  /*2b90*/  F2FP.PACK_AB R33, R33, R34 ;  /* 0x000000222121723e */ /* 0x000fe200000000ff */
[----:B------:R-:W-:Y:S01]  /*2ba0*/  @P0 FMUL R67, R67, 0.25 ;  /* 0x3e80000043430820 */ /* 0x000fe20000400000 */
[----:B------:R-:W-:Y:S01]  /*2bb0*/  LOP3.LUT R34, R11, 0x60, RZ, 0x3c, !PT ;  /* 0x000000600b227812 */ /* 0x000fe200078e3cff */
[----:B------:R-:W-:Y:S01]  /*2bc0*/  @P0 FMUL R71, R71, 0.25 ;  /* 0x3e80000047470820 */ /* 0x000fe20000400000 */
[----:B------:R-:W-:Y:S01]  /*2bd0*/  ISETP.GE.U32.AND P0, PT, R10, 0x7f800000, PT ;  /* 0x7f8000000a00780c */ /* 0x000fe20003f06070 */
[----:B------:R-:W-:-:S02]  /*2be0*/  @P1 FMUL R70, R70, 0.25 ;  /* 0x3e80000046461820 */ /* 0x000fc40000400000 */
[----:B------:R-:W-:Y:S02]  /*2bf0*/  @P1 FMUL R72, R72, 0.25 ;  /* 0x3e80000048481820 */ /* 0x000fe40000400000 */
[----:B------:R-:W-:Y:S02]  /*2c00*/  @P1 FMUL R74, R74, 0.25 ;  /* 0x3e8000004a4a1820 */ /* 0x000fe40000400000 */
[----:B------:R-:W-:Y:S01]  /*2c10*/  @P1 FMUL R76, R76, 0.25 ;  /* 0x3e8000004c4c1820 */ /* 0x000fe20000400000 */
[----:B------:R-:W-:Y:S01]  /*2c20*/  ISETP.GE.U32.AND P1, PT, R3, 0x7f800000, PT ;  /* 0x7f8000000300780c */ /* 0x000fe20003f26070 */
[----:B------:R-:W-:Y:S02]  /*2c30*/  @!P5 FMUL R69, R69, 16777216 ;  /* 0x4b8000004545d820 */ /* 0x000fe40000400000 */
[----:B------:R-:W-:Y:S02]  /*2c40*/  @!P5 FMUL R65, R65, 16777216 ;  /* 0x4b8000004141d820 */ /* 0x000fe40000400000 */
[----:B------:R-:W-:-:S02]  /*2c50*/  @!P5 FMUL R67, R67, 16777216 ;  /* 0x4b8000004343d820 */ /* 0x000fc40000400000 */
[----:B------:R-:W-:Y:S01]  /*2c60*/  @!P5 FMUL R71, R71, 16777216 ;  /* 0x4b8000004747d820 */ /* 0x000fe20000400000 */
[----:B------:R-:W-:Y:S01]  /*2c70*/  ISETP.GE.U32.AND P5, PT, R6, 0x7f800000, PT ;  /* 0x7f8000000600780c */ /* 0x000fe20003fa6070 */
[----:B------:R-:W-:Y:S02]  /*2c80*/  @!P3 FMUL R70, R70, 16777216 ;  /* 0x4b8000004646b820 */ /* 0x000fe40000400000 */
[----:B------:R-:W-:Y:S02]  /*2c90*/  @!P3 FMUL R72, R72, 16777216 ;  /* 0x4b8000004848b820 */ /* 0x000fe40000400000 */
[----:B------:R-:W-:Y:S02]  /*2ca0*/  @!P3 FMUL R74, R74, 16777216 ;  /* 0x4b8000004a4ab820 */ /* 0x000fe40000400000 */
[----:B------:R-:W-:Y:S01]  /*2cb0*/  @!P3 FMUL R76, R76, 16777216 ;  /* 0x4b8000004c4cb820 */ /* 0x000fe20000400000 */
[----:B------:R-:W-:Y:S01]  /*2cc0*/  FSETP.NEU.AND P3, PT, R3, RZ, PT ;  /* 0x000000ff0300720b */ /* 0x000fe20003f6d000 */
[----:B0-----:R-:W-:-:S02]  /*2cd0*/  FMUL R68, R38, R69 ;  /* 0x0000004526447220 */ /* 0x001fc40000400000 */
[C---:B------:R-:W-:Y:S02]  /*2ce0*/  FMUL R65, R38.reuse, R65 ;  /* 0x0000004126417220 */ /* 0x040fe40000400000 */
[C---:B------:R-:W-:Y:S02]  /*2cf0*/  FMUL R66, R38.reuse, R67 ;  /* 0x0000004326427220 */ /* 0x040fe40000400000 */
[----:B------:R-:W-:Y:S01]  /*2d00*/  FMUL R69, R38, R71 ;  /* 0x0000004726457220 */ /* 0x000fe20000400000 */
[----:B------:R-:W-:Y:S01]  /*2d10*/  F2FP.PACK_AB R65, R65, R68 ;  /* 0x000000444141723e */ /* 0x000fe200000000ff */
[C---:B-1----:R-:W-:Y:S02]  /*2d20*/  FMUL R38, R31.reuse, R70 ;  /* 0x000000461f267220 */ /* 0x042fe40000400000 */
[C---:B------:R-:W-:Y:S01]  /*2d30*/  FMUL R64, R31.reuse, R72 ;  /* 0x000000481f407220 */ /* 0x040fe20000400000 */
[----:B------:R-:W-:Y:S01]  /*2d40*/  F2FP.PACK_AB R66, R66, R69 ;  /* 0x000000454242723e */ /* 0x000fe200000000ff */
[C---:B------:R-:W-:Y:S01]  /*2d50*/  FMUL R67, R31.reuse, R74 ;  /* 0x0000004a1f437220 */ /* 0x040fe20000400000 */
[----:B------:R-:W-:Y:S01]  /*2d60*/  STS [R11+0x80], R65 ;  /* 0x000080410b007388 */ /* 0x000fe20000000800 */
[----:B------:R-:W-:-:S02]  /*2d70*/  FMUL R31, R31, R76 ;  /* 0x0000004c1f1f7220 */ /* 0x000fc40000400000 */
[----:B------:R-:W-:Y:S01]  /*2d80*/  IMAD.MOV.U32 R70, RZ, RZ, 0x3dc6b27f ;  /* 0x3dc6b27fff467424 */ /* 0x000fe200078e00ff */
[----:B------:R-:W-:Y:S01]  /*2d90*/  F2FP.PACK_AB R38, R38, R67 ;  /* 0x000000432626723e */ /* 0x000fe200000000ff */
[----:B------:R0:W-:Y:S01]  /*2da0*/  STS [R11], R66 ;  /* 0x000000420b007388 */ /* 0x0001e20000000800 */
[----:B------:R-:W-:Y:S01]  /*2db0*/  F2FP.PACK_AB R64, R64, R31 ;  /* 0x0000001f4040723e */ /* 0x000fe200000000ff */
[----:B------:R-:W-:Y:S02]  /*2dc0*/  FADD R63, R63, -1 ;  /* 0xbf8000003f3f7421 */ /* 0x000fe40000000000 */
[----:B------:R-:W-:Y:S01]  /*2dd0*/  STS [R37+0x880], R38 ;  /* 0x0008802625007388 */ /* 0x000fe20000000800 */
[----:B------:R-:W-:Y:S02]  /*2de0*/  IMAD.IADD R36, R7, 0x1, -R36 ;  /* 0x0000000107247824 */ /* 0x000fe400078e0a24 */
[----:B------:R-:W-:Y:S01]  /*2df0*/  FADD R62, R62, -1 ;  /* 0xbf8000003e3e7421 */ /* 0x000fe20000000000 */
[----:B------:R-:W-:Y:S01]  /*2e00*/  STS [R37+0x800], R64 ;  /* 0x0008004025007388 */ /* 0x000fe20000000800 */
[----:B------:R-:W-:-:S02]  /*2e10*/  FADD R36, R36, -1 ;  /* 0xbf80000024247421 */ /* 0x000fc40000000000 */
[-C--:B------:R-:W-:Y:S01]  /*2e20*/  FFMA.FTZ R31, R62, R70.reuse, -0.16845393180847167969 ;  /* 0xbe2c7f303e1f7423 */ /* 0x080fe20000010046 */
[----:B------:R-:W-:Y:S01]  /*2e30*/  STS [R28+0x1000], R33 ;  /* 0x001000211c007388 */ /* 0x000fe20000000800 */
[----:B0-----:R-:W-:Y:S02]  /*2e40*/  FFMA.FTZ R11, R36, R70, -0.16845393180847167969 ;  /* 0xbe2c7f30240b7423 */ /* 0x001fe40000010046 */
[----:B------:R-:W-:Y:S01]  /*2e50*/  FADD R29, R29, -1 ;  /* 0xbf8000001d1d7421 */ /* 0x000fe20000000000 */
[----:B------:R0:W-:Y:S01]  /*2e60*/  STS [R28+0x1080], R32 ;  /* 0x001080201c007388 */ /* 0x0001e20000000800 */
[----:B------:R-:W-:Y:S02]  /*2e70*/  FFMA.FTZ R31, R62, R31, 0.1716887056827545166 ;  /* 0x3e2fcf2a3e1f7423 */ /* 0x000fe4000001001f */
[----:B------:R-:W-:Y:S01]  /*2e80*/  FFMA.FTZ R11, R36, R11, 0.1716887056827545166 ;  /* 0x3e2fcf2a240b7423 */ /* 0x000fe2000001000b */
[----:B------:R1:W-:Y:S01]  /*2e90*/  STS [R34+0x1800], R30 ;  /* 0x0018001e22007388 */ /* 0x0003e20000000800 */
[----:B------:R-:W-:-:S02]  /*2ea0*/  FFMA.FTZ R31, R62, R31, -0.17900948226451873779 ;  /* 0xbe374e433e1f7423 */ /* 0x000fc4000001001f */
[----:B------:R-:W-:Y:S01]  /*2eb0*/  FFMA.FTZ R11, R36, R11, -0.17900948226451873779 ;  /* 0xbe374e43240b7423 */ /* 0x000fe2000001000b */
[----:B------:R-:W-:Y:S01]  /*2ec0*/  STS [R34+0x1880], R35 ;  /* 0x0018802322007388 */ /* 0x000fe20000000800 */
[----:B------:R-:W-:Y:S02]  /*2ed0*/  FFMA.FTZ R31, R62, R31, 0.20512372255325317383 ;  /* 0x3e520bf43e1f7423 */ /* 0x000fe4000001001f */
[C---:B0-----:R-:W-:Y:S01]  /*2ee0*/  FFMA.FTZ R28, R63.reuse, R70, -0.16845393180847167969 ;  /* 0xbe2c7f303f1c7423 */ /* 0x041fe20000010046 */
[----:B------:R-:W-:Y:S01]  /*2ef0*/  BAR.SYNC.DEFER_BLOCKING 0x0 ;  /* 0x0000000000007b1d */ /* 0x000fe20000010000 */
[----:B------:R-:W-:Y:S02]  /*2f00*/  FFMA.FTZ R11, R36, R11, 0.20512372255325317383 ;  /* 0x3e520bf4240b7423 */ /* 0x000fe4000001000b */
[----:B------:R-:W-:Y:S02]  /*2f10*/  FFMA.FTZ R28, R63, R28, 0.1716887056827545166 ;  /* 0x3e2fcf2a3f1c7423 */ /* 0x000fe4000001001c */
[----:B-1----:R-:W-:-:S02]  /*2f20*/  FFMA.FTZ R30, R29, R70, -0.16845393180847167969 ;  /* 0xbe2c7f301d1e7423 */ /* 0x002fc40000010046 */
[----:B------:R-:W-:Y:S02]  /*2f30*/  FFMA.FTZ R28, R63, R28, -0.17900948226451873779 ;  /* 0xbe374e433f1c7423 */ /* 0x000fe4000001001c */
[----:B------:R-:W-:Y:S02]  /*2f40*/  FFMA.FTZ R30, R29, R30, 0.1716887056827545166 ;  /* 0x3e2fcf2a1d1e7423 */ /* 0x000fe4000001001e */
[----:B------:R-:W-:Y:S02]  /*2f50*/  FFMA.FTZ R28, R63, R28, 0.20512372255325317383 ;  /* 0x3e520bf43f1c7423 */ /* 0x000fe4000001001c */
[----:B------:R-:W-:Y:S02]  /*2f60*/  FFMA.FTZ R30, R29, R30, -0.17900948226451873779 ;  /* 0xbe374e431d1e7423 */ /* 0x000fe4000001001e */
[----:B------:R-:W-:Y:S02]  /*2f70*/  FFMA.FTZ R28, R63, R28, -0.24046532809734344482 ;  /* 0xbe763c8b3f1c7423 */ /* 0x000fe4000001001c */
[----:B------:R-:W-:-:S02]  /*2f80*/  FFMA.FTZ R31, R62, R31, -0.24046532809734344482 ;  /* 0xbe763c8b3e1f7423 */ /* 0x000fc4000001001f */
[----:B------:R-:W-:Y:S02]  /*2f90*/  FFMA.FTZ R28, R63, R28, 0.28857114911079406738 ;  /* 0x3e93bf993f1c7423 */ /* 0x000fe4000001001c */
[----:B------:R-:W-:Y:S02]  /*2fa0*/  FFMA.FTZ R11, R36, R11, -0.24046532809734344482 ;  /* 0xbe763c8b240b7423 */ /* 0x000fe4000001000b */
[----:B------:R-:W-:Y:S01]  /*2fb0*/  FFMA.FTZ R30, R29, R30, 0.20512372255325317383 ;  /* 0x3e520bf41d1e7423 */ /* 0x000fe2000001001e */
[----:B------:R-:W0:Y:S01]  /*2fc0*/  LDS R33, [R5] ;  /* 0x0000000005217984 */ /* 0x000e220000000800 */
[----:B------:R-:W-:Y:S02]  /*2fd0*/  FFMA.FTZ R31, R62, R31, 0.28857114911079406738 ;  /* 0x3e93bf993e1f7423 */ /* 0x000fe4000001001f */
[----:B------:R-:W-:Y:S01]  /*2fe0*/  FFMA.FTZ R28, R63, R28, -0.36067417263984680176 ;  /* 0xbeb8aa493f1c7423 */ /* 0x000fe2000001001c */
[----:B------:R-:W1:Y:S01]  /*2ff0*/  LDS R35, [R5+0x100] ;  /* 0x0001000005237984 */ /* 0x000e620000000800 */
[----:B------:R-:W-:-:S02]  /*3000*/  FFMA.FTZ R11, R36, R11, 0.28857114911079406738 ;  /* 0x3e93bf99240b7423 */ /* 0x000fc4000001000b */
[----:B------:R-:W-:Y:S01]  /*3010*/  FFMA.FTZ R30, R29, R30, -0.24046532809734344482 ;  /* 0xbe763c8b1d1e7423 */ /* 0x000fe2000001001e */
[----:B------:R-:W2:Y:S01]  /*3020*/  LDS R37, [R5+0x200] ;  /* 0x0002000005257984 */ /* 0x000ea20000000800 */
[----:B------:R-:W-:Y:S02]  /*3030*/  FFMA.FTZ R31, R62, R31, -0.36067417263984680176 ;  /* 0xbeb8aa493e1f7423 */ /* 0x000fe4000001001f */
[----:B------:R-:W-:Y:S01]  /*3040*/  FFMA.FTZ R28, R63, R28, 0.48089820146560668945 ;  /* 0x3ef6384a3f1c7423 */ /* 0x000fe2000001001c */
[----:B------:R-:W3:Y:S01]  /*3050*/  LDS R39, [R5+0x300] ;  /* 0x0003000005277984 */ /* 0x000ee20000000800 */
[----:B------:R-:W-:Y:S02]  /*3060*/  FFMA.FTZ R11, R36, R11, -0.36067417263984680176 ;  /* 0xbeb8aa49240b7423 */ /* 0x000fe4000001000b */
[----:B------:R-:W-:Y:S01]  /*3070*/  FFMA.FTZ R30, R29, R30, 0.28857114911079406738 ;  /* 0x3e93bf991d1e7423 */ /* 0x000fe2000001001e */
[----:B------:R-:W4:Y:S01]  /*3080*/  LDS R65, [R5+0x400] ;  /* 0x0004000005417984 */ /* 0x000f220000000800 */
[----:B------:R-:W-:-:S02]  /*3090*/  FFMA.FTZ R31, R62, R31, 0.48089820146560668945 ;  /* 0x3ef6384a3e1f7423 */ /* 0x000fc4000001001f */
[----:B------:R-:W-:Y:S01]  /*30a0*/  FFMA.FTZ R28, R63, R28, -0.72134751081466674805 ;  /* 0xbf38aa3b3f1c7423 */ /* 0x000fe2000001001c */
[----:B------:R-:W5:Y:S01]  /*30b0*/  LDS R67, [R5+0x500] ;  /* 0x0005000005437984 */ /* 0x000f620000000800 */
[----:B------:R-:W-:Y:S02]  /*30c0*/  FFMA.FTZ R11, R36, R11, 0.48089820146560668945 ;  /* 0x3ef6384a240b7423 */ /* 0x000fe4000001000b */
[----:B------:R-:W-:Y:S01]  /*30d0*/  FFMA.FTZ R30, R29, R30, -0.36067417263984680176 ;  /* 0xbeb8aa491d1e7423 */ /* 0x000fe2000001001e */
[----:B------:R-:W5:Y:S01]  /*30e0*/  LDS R69, [R5+0x600] ;  /* 0x0006000005457984 */ /* 0x000f620000000800 */
[----:B------:R-:W-:Y:S02]  /*30f0*/  FFMA.FTZ R31, R62, R31, -0.72134751081466674805 ;  /* 0xbf38aa3b3e1f7423 */ /* 0x000fe4000001001f */
[----:B------:R-:W-:Y:S01]  /*3100*/  FMUL R28, R63, R28 ;  /* 0x0000001c3f1c7220 */ /* 0x000fe20000400000 */
[----:B------:R0:W5:Y:S01]  /*3110*/  LDS R71, [R5+0x700] ;  /* 0x0007000005477984 */ /* 0x0001620000000800 */
[----:B------:R-:W-:-:S02]  /*3120*/  FFMA.FTZ R11, R36, R11, -0.72134751081466674805 ;  /* 0xbf38aa3b240b7423 */ /* 0x000fc4000001000b */
[----:B------:R-:W-:Y:S02]  /*3130*/  FFMA.FTZ R30, R29, R30, 0.48089820146560668945 ;  /* 0x3ef6384a1d1e7423 */ /* 0x000fe4000001001e */
[----:B------:R-:W-:Y:S02]  /*3140*/  FMUL R31, R62, R31 ;  /* 0x0000001f3e1f7220 */ /* 0x000fe40000400000 */
[----:B------:R-:W-:Y:S01]  /*3150*/  FMUL R28, R63, R28 ;  /* 0x0000001c3f1c7220 */ /* 0x000fe20000400000 */
[----:B0-----:R-:W-:Y:S01]  /*3160*/  @P5 MOV R5, 0x7f800000 ;  /* 0x7f80000000055802 */ /* 0x001fe20000000f00 */
[----:B------:R-:W-:Y:S02]  /*3170*/  FMUL R11, R36, R11 ;  /* 0x0000000b240b7220 */ /* 0x000fe40000400000 */
[----:B------:R-:W-:Y:S01]  /*3180*/  FFMA.FTZ R30, R29, R30, -0.72134751081466674805 ;  /* 0xbf38aa3b1d1e7423 */ /* 0x000fe2000001001e */
[----:B------:R-:W-:Y:S01]  /*3190*/  STG.E.U16 [R42.64], R33 ;  /* 0x000000212a007986 */ /* 0x000fe2000c101504 */
[----:B------:R-:W-:-:S02]  /*31a0*/  FMUL R31, R62, R31 ;  /* 0x0000001f3e1f7220 */ /* 0x000fc40000400000 */
[----:B------:R-:W-:Y:S01]  /*31b0*/  FFMA.FTZ R28, R63, 1.4426950216293334961, R28 ;  /* 0x3fb8aa3b3f1c7823 */ /* 0x000fe2000001001c */
[----:B-1----:R-:W-:Y:S01]  /*31c0*/  STG.E.U16 [R40.64], R35 ;  /* 0x0000002328007986 */ /* 0x002fe2000c101504 */
[----:B------:R-:W-:Y:S02]  /*31d0*/  FMUL R11, R36, R11 ;  /* 0x0000000b240b7220 */ /* 0x000fe40000400000 */
[----:B------:R-:W-:Y:S01]  /*31e0*/  FMUL R30, R29, R30 ;  /* 0x0000001e1d1e7220 */ /* 0x000fe20000400000 */
[----:B--2---:R0:W-:Y:S01]  /*31f0*/  STG.E.U16 [R22.64], R37 ;  /* 0x0000002516007986 */ /* 0x0041e2000c101504 */
[----:B------:R-:W-:Y:S02]  /*3200*/  FFMA.FTZ R31, R62, 1.4426950216293334961, R31 ;  /* 0x3fb8aa3b3e1f7823 */ /* 0x000fe4000001001f */
[----:B------:R-:W-:Y:S01]  /*3210*/  FADD R25, R25, R28 ;  /* 0x0000001c19197221 */ /* 0x000fe20000000000 */
[----:B---3--:R-:W-:Y:S01]  /*3220*/  STG.E.U16 [R44.64], R39 ;  /* 0x000000272c007986 */ /* 0x008fe2000c101504 */
[----:B------:R-:W-:-:S02]  /*3230*/  FFMA.FTZ R11, R36, 1.4426950216293334961, R11 ;  /* 0x3fb8aa3b240b7823 */ /* 0x000fc4000001000b */
[----:B------:R-:W-:Y:S01]  /*3240*/  @P1 IMAD.MOV.U32 R28, RZ, RZ, 0x7f800000 ;  /* 0x7f800000ff1c1424 */ /* 0x000fe200078e00ff */
[----:B----4-:R-:W-:Y:S01]  /*3250*/  STG.E.U16 [R12.64], R65 ;  /* 0x000000410c007986 */ /* 0x010fe2000c101504 */
[----:B------:R-:W-:Y:S02]  /*3260*/  FMUL R30, R29, R30 ;  /* 0x0000001e1d1e7220 */ /* 0x000fe40000400000 */
[----:B------:R-:W-:Y:S01]  /*3270*/  FADD R24, R24, R31 ;  /* 0x0000001f18187221 */ /* 0x000fe20000000000 */
[----:B-----5:R-:W-:Y:S01]  /*3280*/  STG.E.U16 [R8.64], R67 ;  /* 0x0000004308007986 */ /* 0x020fe2000c101504 */
[----:B------:R-:W-:Y:S01]  /*3290*/  FADD R11, R26, R11 ;  /* 0x0000000b1a0b7221 */ /* 0x000fe20000000000 */
[----:B0-----:R-:W-:Y:S01]  /*32a0*/  PRMT R23, R37, 0x7632, R23 ;  /* 0x0000763225177816 */ /* 0x001fe20000000017 */
[----:B------:R-:W-:Y:S01]  /*32b0*/  @P1 FFMA.FTZ R24, R3, R28, +INF ;  /* 0x7f80000003181423 */ /* 0x000fe2000001001c */
[----:B------:R-:W-:Y:S01]  /*32c0*/  @P0 MOV R3, 0x7f800000 ;  /* 0x7f80000000030802 */ /* 0x000fe20000000f00 */
[----:B------:R-:W-:Y:S01]  /*32d0*/  FFMA.FTZ R30, R29, 1.4426950216293334961, R30 ;  /* 0x3fb8aa3b1d1e7823 */ /* 0x000fe2000001001e */
[----:B------:R0:W-:Y:S01]  /*32e0*/  STG.E.U16 [R18.64], R69 ;  /* 0x0000004512007986 */ /* 0x0001e2000c101504 */
[----:B------:R-:W-:Y:S01]  /*32f0*/  @P4 IMAD.MOV.U32 R26, RZ, RZ, 0x7f800000 ;  /* 0x7f800000ff1a4424 */ /* 0x000fe200078e00ff */
[----:B------:R-:W-:Y:S01]  /*3300*/  PRMT R29, R65, 0x7632, R29 ;  /* 0x00007632411d7816 */ /* 0x000fe2000000001d */
[----:B------:R-:W-:Y:S01]  /*3310*/  @P5 FFMA.FTZ R25, R6, R5, +INF ;  /* 0x7f80000006195423 */ /* 0x000fe20000010005 */
[----:B------:R-:W-:Y:S01]  /*3320*/  FSETP.NEU.AND P5, PT, R7, RZ, PT ;  /* 0x000000ff0700720b */ /* 0x000fe20003fad000 */
[----:B------:R-:W-:Y:S01]  /*3330*/  FADD R27, R27, R30 ;  /* 0x0000001e1b1b7221 */ /* 0x000fe20000000000 */
[----:B------:R1:W-:Y:S01]  /*3340*/  STG.E.U16 [R16.64], R71 ;  /* 0x0000004710007986 */ /* 0x0003e2000c101504 */
[----:B------:R-:W-:Y:S01]  /*3350*/  @P4 FFMA.FTZ R11, R7, R26, +INF ;  /* 0x7f800000070b4423 */ /* 0x000fe2000001001a */
[----:B------:R-:W-:Y:S01]  /*3360*/  PRMT R7, R33, 0x7632, R7 ;  /* 0x0000763221077816 */ /* 0x000fe20000000007 */
[----:B------:R-:W-:Y:S01]  /*3370*/  @P0 FFMA.FTZ R27, R10, R3, +INF ;  /* 0x7f8000000a1b0423 */ /* 0x000fe20000010003 */
[----:B------:R-:W-:-:S02]  /*3380*/  PRMT R3, R35, 0x7632, R3 ;  /* 0x0000763223037816 */ /* 0x000fc40000000003 */
[----:B------:R-:W-:Y:S01]  /*3390*/  FSETP.NEU.AND P4, PT, R10, RZ, PT ;  /* 0x000000ff0a00720b */ /* 0x000fe20003f8d000 */
[----:B------:R1:W-:Y:S01]  /*33a0*/  STG.E.U16 [R14.64], R7 ;  /* 0x000000070e007986 */ /* 0x0003e2000c101504 */
[----:B------:R-:W-:Y:S02]  /*33b0*/  PRMT R10, R39, 0x7632, R10 ;  /* 0x00007632270a7816 */ /* 0x000fe4000000000a */
[----:B------:R-:W-:Y:S01]  /*33c0*/  PRMT R28, R67, 0x7632, R28 ;  /* 0x00007632431c7816 */ /* 0x000fe2000000001c */
[----:B------:R1:W-:Y:S01]  /*33d0*/  STG.E.U16 [R48.64], R3 ;  /* 0x0000000330007986 */ /* 0x0003e2000c101504 */
[----:B0-----:R-:W-:Y:S02]  /*33e0*/  PRMT R69, R69, 0x7632, R69 ;  /* 0x0000763245457816 */ /* 0x001fe40000000045 */
[----:B------:R-:W-:Y:S01]  /*33f0*/  PRMT R30, R71, 0x7632, R30 ;  /* 0x00007632471e7816 */ /* 0x000fe2000000001e */
[----:B------:R1:W-:Y:S01]  /*3400*/  STG.E.U16 [R46.64], R23 ;  /* 0x000000172e007986 */ /* 0x0003e2000c101504 */
[----:B------:R-:W-:-:S02]  /*3410*/  FSETP.NEU.AND P1, PT, R6, RZ, PT ;  /* 0x000000ff0600720b */ /* 0x000fc40003f2d000 */
[----:B------:R-:W-:Y:S01]  /*3420*/  FSEL R24, R24, -INF , P3 ;  /* 0xff80000018187808 */ /* 0x000fe20001800000 */
[----:B------:R1:W-:Y:S01]  /*3430*/  STG.E.U16 [R20.64], R10 ;  /* 0x0000000a14007986 */ /* 0x0003e2000c101504 */
[----:B------:R-:W-:Y:S02]  /*3440*/  FSEL R25, R25, -INF , P1 ;  /* 0xff80000019197808 */ /* 0x000fe40000800000 */
[----:B------:R-:W-:Y:S01]  /*3450*/  FSEL R6, R11, -INF , P5 ;  /* 0xff8000000b067808 */ /* 0x000fe20002800000 */
[----:B------:R1:W-:Y:S01]  /*3460*/  STG.E.U16 [R58.64], R29 ;  /* 0x0000001d3a007986 */ /* 0x0003e2000c101504 */
[----:B------:R-:W-:Y:S01]  /*3470*/  FSEL R27, R27, -INF , P4 ;  /* 0xff8000001b1b7808 */ /* 0x000fe20002000000 */
[----:B------:R-:W-:Y:S02]  /*3480*/  FFMA R24, R24, 0.69314718246459960938, R53 ;  /* 0x3f31721818187823 */ /* 0x000fe40000000035 */
[----:B------:R1:W-:Y:S01]  /*3490*/  STG.E.U16 [R56.64], R28 ;  /* 0x0000001c38007986 */ /* 0x0003e2000c101504 */
[----:B------:R-:W-:-:S02]  /*34a0*/  FFMA R25, R25, 0.69314718246459960938, R52 ;  /* 0x3f31721819197823 */ /* 0x000fc40000000034 */
[----:B------:R-:W-:Y:S01]  /*34b0*/  FFMA R26, R6, 0.69314718246459960938, R55 ;  /* 0x3f317218061a7823 */ /* 0x000fe20000000037 */
[----:B------:R1:W-:Y:S01]  /*34c0*/  STG.E.U16 [R50.64], R69 ;  /* 0x0000004532007986 */ /* 0x0003e2000c101504 */
[----:B------:R-:W-:-:S03]  /*34d0*/  FFMA R27, R27, 0.69314718246459960938, R54 ;  /* 0x3f3172181b1b7823 */ /* 0x000fc60000000036 */
[----:B------:R1:W-:Y:S04]  /*34e0*/  STG.E.U16 [R60.64], R30 ;  /* 0x0000001e3c007986 */ /* 0x0003e8000c101504 */
[----:B------:R-:W-:Y:S06]  /*34f0*/  BAR.SYNC.DEFER_BLOCKING 0x0 ;  /* 0x0000000000007b1d */ /* 0x000fec0000010000 */
[----:B------:R1:W-:Y:S04]  /*3500*/  STS.128 [R0.X4], R24 ;  /* 0x0000001800007388 */ /* 0x0003e80000004c00 */
[----:B------:R-:W-:Y:S06]  /*3510*/  BAR.SYNC.DEFER_BLOCKING 0x0 ;  /* 0x0000000000007b1d */ /* 0x000fec0000010000 */
[----:B------:R-:W-:Y:S05]  /*3520*/  @P2 EXIT ;  /* 0x000000000000294d */ /* 0x000fea0003800000 */
[----:B-1----:R-:W0:Y:S01]  /*3530*/  LDS R5, [R4] ;  /* 0x0000000004057984 */ /* 0x002e220000000800 */
[----:B------:R-:W-:Y:S01]  /*3540*/  IMAD R2, R2, c[0x0][0x1cc], RZ ;  /* 0x0000730002027a24 */ /* 0x000fe200078e02ff */
[C---:B------:R-:W-:Y:S01]  /*3550*/  SHF.L.U32 R6, R83.reuse, 0x2, RZ ;  /* 0x0000000253067819 */ /* 0x040fe200000006ff */
[----:B------:R-:W-:-:S04]  /*3560*/  IMAD.HI R83, R83, 0x4, RZ ;  /* 0x0000000453537827 */ /* 0x000fc800078e02ff */
[C---:B------:R-:W-:Y:S02]  /*3570*/  IMAD.SHL.U32 R3, R2.reuse, 0x4, RZ ;  /* 0x0000000402037824 */ /* 0x040fe400078e00ff */
[----:B------:R-:W-:-:S03]  /*3580*/  IMAD.HI R0, R2, 0x4, RZ ;  /* 0x0000000402007827 */ /* 0x000fc600078e02ff */
[----:B------:R-:W-:-:S04]  /*3590*/  IADD3 R2, P0, P1, R6, c[0x0][0x180], R3 ;  /* 0x0000600006027a10 */ /* 0x000fc8000791e003 */
[----:B------:R-:W-:-:S05]  /*35a0*/  IADD3.X R3, R83, c[0x0][0x184], R0, P0, P1 ;  /* 0x0000610053037a10 */ /* 0x000fca00007e2400 */
[----:B0-----:R-:W-:Y:S01]  /*35b0*/  STG.E [R2.64], R5 ;  /* 0x0000000502007986 */ /* 0x001fe2000c101904 */
[----:B------:R-:W-:Y:S05]  /*35c0*/  EXIT ;  /* 0x000000000000794d */ /* 0x000fea0003800000 */
.L_x_2:
[----:B------:R-:W-:-:S00]  /*35d0*/  BRA `(.L_x_2) ;  /* 0xfffffff000007947 */ /* 0x000fc0000383ffff */
[----:B------:R-:W-:-:S00]  /*35e0*/  NOP ;  /* 0x0000000000007918 */ /* 0x000fc00000000000 */
        /* <DEDUP_REMOVED lines=9> */
.L_x_3:


//--------------------- .nv.global.init           --------------------------
	.section	.nv.global.init,"aw",@progbits
.nv.global.init:
	.type		_$_str,@object
	.size		_$_str,(.L_0 - _$_str)
_$_str:
        /*0000*/ 	.byte	0x5f, 0x5f, 0x43, 0x55, 0x44, 0x41, 0x5f, 0x46, 0x54, 0x5a, 0x00
.L_0:


//--------------------- .nv.shared.attn_fwd       --------------------------
	.section	.nv.shared.attn_fwd,"aw",@nobits
	.sectionflags	@""
	.align	16
